//
// Generated by NVIDIA NVVM Compiler
//
// Compiler Build ID: CL-36424714
// Cuda compilation tools, release 13.0, V13.0.88
// Based on NVVM 20.0.0
//

.version 9.0
.target sm_100
.address_size 64

	// .globl	_Z16FindNextPositionPKfS0_Pfi

.visible .entry _Z16FindNextPositionPKfS0_Pfi(
	.param .u64 .ptr .align 1 _Z16FindNextPositionPKfS0_Pfi_param_0,
	.param .u64 .ptr .align 1 _Z16FindNextPositionPKfS0_Pfi_param_1,
	.param .u64 .ptr .align 1 _Z16FindNextPositionPKfS0_Pfi_param_2,
	.param .u32 _Z16FindNextPositionPKfS0_Pfi_param_3
)
{
	.reg .pred 	%p<27>;
	.reg .b32 	%r<110>;
	.reg .b32 	%f<189>;
	.reg .b64 	%rd<37>;

	ld.param.u64 	%rd9, [_Z16FindNextPositionPKfS0_Pfi_param_0];
	ld.param.u64 	%rd10, [_Z16FindNextPositionPKfS0_Pfi_param_1];
	ld.param.u64 	%rd8, [_Z16FindNextPositionPKfS0_Pfi_param_2];
	ld.param.u32 	%r55, [_Z16FindNextPositionPKfS0_Pfi_param_3];
	cvta.to.global.u64 	%rd1, %rd10;
	cvta.to.global.u64 	%rd2, %rd9;
	mov.u32 	%r56, %ctaid.x;
	mov.u32 	%r57, %ntid.x;
	mov.u32 	%r58, %tid.x;
	mad.lo.s32 	%r1, %r56, %r57, %r58;
	setp.ge.s32 	%p1, %r1, %r55;
	@%p1 bra 	$L__BB0_46;
	setp.lt.s32 	%p2, %r55, 1;
	mov.b32 	%r86, 0;
	mov.f32 	%f145, 0f00000000;
	mov.f32 	%f146, %f145;
	@%p2 bra 	$L__BB0_42;
	mul.lo.s32 	%r2, %r55, %r1;
	and.b32  	%r3, %r55, 7;
	setp.lt.u32 	%p3, %r55, 8;
	mov.f32 	%f146, 0f00000000;
	mov.b32 	%r102, 0;
	mov.u32 	%r86, %r102;
	mov.f32 	%f145, %f146;
	@%p3 bra 	$L__BB0_21;
	and.b32  	%r102, %r55, 2147483640;
	neg.s32 	%r84, %r102;
	add.s64 	%rd3, %rd1, 16;
	mov.f32 	%f146, 0f00000000;
	mov.b32 	%r83, 0;
	mov.u32 	%r82, %r2;
	mov.u32 	%r86, %r83;
$L__BB0_4:
	.pragma "nounroll";
	mul.wide.s32 	%rd11, %r82, 4;
	add.s64 	%rd4, %rd3, %rd11;
	ld.global.f32 	%f85, [%rd4+-16];
	setp.leu.f32 	%p4, %f85, 0f3F000000;
	mul.wide.u32 	%rd12, %r83, 4;
	add.s64 	%rd5, %rd2, %rd12;
	@%p4 bra 	$L__BB0_6;
	ld.global.f32 	%f86, [%rd5+8];
	add.f32 	%f145, %f145, %f86;
	ld.global.f32 	%f87, [%rd5+12];
	add.f32 	%f146, %f146, %f87;
	add.s32 	%r86, %r86, 1;
$L__BB0_6:
	ld.global.f32 	%f88, [%rd4+-12];
	setp.leu.f32 	%p5, %f88, 0f3F000000;
	@%p5 bra 	$L__BB0_8;
	ld.global.f32 	%f89, [%rd5+24];
	add.f32 	%f145, %f145, %f89;
	ld.global.f32 	%f90, [%rd5+28];
	add.f32 	%f146, %f146, %f90;
	add.s32 	%r86, %r86, 1;
$L__BB0_8:
	ld.global.f32 	%f91, [%rd4+-8];
	setp.leu.f32 	%p6, %f91, 0f3F000000;
	@%p6 bra 	$L__BB0_10;
	ld.global.f32 	%f92, [%rd5+40];
	add.f32 	%f145, %f145, %f92;
	ld.global.f32 	%f93, [%rd5+44];
	add.f32 	%f146, %f146, %f93;
	add.s32 	%r86, %r86, 1;
$L__BB0_10:
	ld.global.f32 	%f94, [%rd4+-4];
	setp.leu.f32 	%p7, %f94, 0f3F000000;
	@%p7 bra 	$L__BB0_12;
	ld.global.f32 	%f95, [%rd5+56];
	add.f32 	%f145, %f145, %f95;
	ld.global.f32 	%f96, [%rd5+60];
	add.f32 	%f146, %f146, %f96;
	add.s32 	%r86, %r86, 1;
$L__BB0_12:
	ld.global.f32 	%f97, [%rd4];
	setp.leu.f32 	%p8, %f97, 0f3F000000;
	@%p8 bra 	$L__BB0_14;
	ld.global.f32 	%f98, [%rd5+72];
	add.f32 	%f145, %f145, %f98;
	ld.global.f32 	%f99, [%rd5+76];
	add.f32 	%f146, %f146, %f99;
	add.s32 	%r86, %r86, 1;
$L__BB0_14:
	ld.global.f32 	%f100, [%rd4+4];
	setp.leu.f32 	%p9, %f100, 0f3F000000;
	@%p9 bra 	$L__BB0_16;
	ld.global.f32 	%f101, [%rd5+88];
	add.f32 	%f145, %f145, %f101;
	ld.global.f32 	%f102, [%rd5+92];
	add.f32 	%f146, %f146, %f102;
	add.s32 	%r86, %r86, 1;
$L__BB0_16:
	ld.global.f32 	%f103, [%rd4+8];
	setp.leu.f32 	%p10, %f103, 0f3F000000;
	@%p10 bra 	$L__BB0_18;
	ld.global.f32 	%f104, [%rd5+104];
	add.f32 	%f145, %f145, %f104;
	ld.global.f32 	%f105, [%rd5+108];
	add.f32 	%f146, %f146, %f105;
	add.s32 	%r86, %r86, 1;
$L__BB0_18:
	ld.global.f32 	%f106, [%rd4+12];
	setp.leu.f32 	%p11, %f106, 0f3F000000;
	@%p11 bra 	$L__BB0_20;
	ld.global.f32 	%f107, [%rd5+120];
	add.f32 	%f145, %f145, %f107;
	ld.global.f32 	%f108, [%rd5+124];
	add.f32 	%f146, %f146, %f108;
	add.s32 	%r86, %r86, 1;
$L__BB0_20:
	add.s32 	%r84, %r84, 8;
	add.s32 	%r83, %r83, 32;
	add.s32 	%r82, %r82, 8;
	setp.ne.s32 	%p12, %r84, 0;
	@%p12 bra 	$L__BB0_4;
$L__BB0_21:
	setp.eq.s32 	%p13, %r3, 0;
	@%p13 bra 	$L__BB0_42;
	and.b32  	%r32, %r55, 3;
	setp.lt.u32 	%p14, %r3, 4;
	@%p14 bra 	$L__BB0_32;
	add.s32 	%r64, %r102, %r2;
	mul.wide.s32 	%rd13, %r64, 4;
	add.s64 	%rd6, %rd1, %rd13;
	ld.global.f32 	%f110, [%rd6];
	setp.leu.f32 	%p15, %f110, 0f3F000000;
	@%p15 bra 	$L__BB0_25;
	shl.b32 	%r65, %r102, 2;
	mul.wide.u32 	%rd14, %r65, 4;
	add.s64 	%rd15, %rd2, %rd14;
	ld.global.f32 	%f111, [%rd15+8];
	add.f32 	%f145, %f145, %f111;
	ld.global.f32 	%f112, [%rd15+12];
	add.f32 	%f146, %f146, %f112;
	add.s32 	%r86, %r86, 1;
$L__BB0_25:
	ld.global.f32 	%f113, [%rd6+4];
	setp.leu.f32 	%p16, %f113, 0f3F000000;
	@%p16 bra 	$L__BB0_27;
	shl.b32 	%r66, %r102, 2;
	add.s32 	%r67, %r66, 4;
	mul.wide.u32 	%rd16, %r67, 4;
	add.s64 	%rd17, %rd2, %rd16;
	ld.global.f32 	%f114, [%rd17+8];
	add.f32 	%f145, %f145, %f114;
	ld.global.f32 	%f115, [%rd17+12];
	add.f32 	%f146, %f146, %f115;
	add.s32 	%r86, %r86, 1;
$L__BB0_27:
	ld.global.f32 	%f116, [%rd6+8];
	setp.leu.f32 	%p17, %f116, 0f3F000000;
	@%p17 bra 	$L__BB0_29;
	shl.b32 	%r68, %r102, 2;
	add.s32 	%r69, %r68, 8;
	mul.wide.u32 	%rd18, %r69, 4;
	add.s64 	%rd19, %rd2, %rd18;
	ld.global.f32 	%f117, [%rd19+8];
	add.f32 	%f145, %f145, %f117;
	ld.global.f32 	%f118, [%rd19+12];
	add.f32 	%f146, %f146, %f118;
	add.s32 	%r86, %r86, 1;
$L__BB0_29:
	ld.global.f32 	%f119, [%rd6+12];
	setp.leu.f32 	%p18, %f119, 0f3F000000;
	@%p18 bra 	$L__BB0_31;
	shl.b32 	%r70, %r102, 2;
	add.s32 	%r71, %r70, 12;
	mul.wide.u32 	%rd20, %r71, 4;
	add.s64 	%rd21, %rd2, %rd20;
	ld.global.f32 	%f120, [%rd21+8];
	add.f32 	%f145, %f145, %f120;
	ld.global.f32 	%f121, [%rd21+12];
	add.f32 	%f146, %f146, %f121;
	add.s32 	%r86, %r86, 1;
$L__BB0_31:
	add.s32 	%r102, %r102, 4;
$L__BB0_32:
	setp.eq.s32 	%p19, %r32, 0;
	@%p19 bra 	$L__BB0_42;
	setp.eq.s32 	%p20, %r32, 1;
	@%p20 bra 	$L__BB0_39;
	add.s32 	%r73, %r102, %r2;
	mul.wide.s32 	%rd22, %r73, 4;
	add.s64 	%rd7, %rd1, %rd22;
	ld.global.f32 	%f123, [%rd7];
	setp.leu.f32 	%p21, %f123, 0f3F000000;
	@%p21 bra 	$L__BB0_36;
	shl.b32 	%r74, %r102, 2;
	mul.wide.u32 	%rd23, %r74, 4;
	add.s64 	%rd24, %rd2, %rd23;
	ld.global.f32 	%f124, [%rd24+8];
	add.f32 	%f145, %f145, %f124;
	ld.global.f32 	%f125, [%rd24+12];
	add.f32 	%f146, %f146, %f125;
	add.s32 	%r86, %r86, 1;
$L__BB0_36:
	ld.global.f32 	%f126, [%rd7+4];
	setp.leu.f32 	%p22, %f126, 0f3F000000;
	@%p22 bra 	$L__BB0_38;
	shl.b32 	%r75, %r102, 2;
	add.s32 	%r76, %r75, 4;
	mul.wide.u32 	%rd25, %r76, 4;
	add.s64 	%rd26, %rd2, %rd25;
	ld.global.f32 	%f127, [%rd26+8];
	add.f32 	%f145, %f145, %f127;
	ld.global.f32 	%f128, [%rd26+12];
	add.f32 	%f146, %f146, %f128;
	add.s32 	%r86, %r86, 1;
$L__BB0_38:
	add.s32 	%r102, %r102, 2;
$L__BB0_39:
	and.b32  	%r77, %r55, 1;
	setp.eq.b32 	%p23, %r77, 1;
	not.pred 	%p24, %p23;
	@%p24 bra 	$L__BB0_42;
	add.s32 	%r78, %r102, %r2;
	mul.wide.s32 	%rd27, %r78, 4;
	add.s64 	%rd28, %rd1, %rd27;
	ld.global.f32 	%f129, [%rd28];
	setp.leu.f32 	%p25, %f129, 0f3F000000;
	@%p25 bra 	$L__BB0_42;
	shl.b32 	%r79, %r102, 2;
	mul.wide.u32 	%rd29, %r79, 4;
	add.s64 	%rd30, %rd2, %rd29;
	ld.global.f32 	%f130, [%rd30+8];
	add.f32 	%f145, %f145, %f130;
	ld.global.f32 	%f131, [%rd30+12];
	add.f32 	%f146, %f146, %f131;
	add.s32 	%r86, %r86, 1;
$L__BB0_42:
	setp.lt.s32 	%p26, %r86, 1;
	@%p26 bra 	$L__BB0_44;
	cvt.rn.f32.u32 	%f132, %r86;
	div.rn.f32 	%f187, %f145, %f132;
	div.rn.f32 	%f188, %f146, %f132;
	bra.uni 	$L__BB0_45;
$L__BB0_44:
	shl.b32 	%r80, %r1, 2;
	mul.wide.s32 	%rd31, %r80, 4;
	add.s64 	%rd32, %rd2, %rd31;
	ld.global.f32 	%f187, [%rd32+8];
	ld.global.f32 	%f188, [%rd32+12];
$L__BB0_45:
	shl.b32 	%r81, %r1, 2;
	mul.wide.s32 	%rd33, %r81, 4;
	add.s64 	%rd34, %rd2, %rd33;
	ld.global.f32 	%f133, [%rd34+8];
	sub.f32 	%f134, %f187, %f133;
	fma.rn.f32 	%f135, %f134, 0f3D4CCCCD, %f133;
	ld.global.f32 	%f136, [%rd34+12];
	sub.f32 	%f137, %f188, %f136;
	fma.rn.f32 	%f138, %f137, 0f3D4CCCCD, %f136;
	ld.global.f32 	%f139, [%rd34];
	add.f32 	%f140, %f139, %f135;
	ld.global.f32 	%f141, [%rd34+4];
	add.f32 	%f142, %f141, %f138;
	cvta.to.global.u64 	%rd35, %rd8;
	add.s64 	%rd36, %rd35, %rd33;
	st.global.f32 	[%rd36], %f140;
	st.global.f32 	[%rd36+4], %f142;
	st.global.f32 	[%rd36+8], %f135;
	st.global.f32 	[%rd36+12], %f138;
$L__BB0_46:
	ret;

}
	// .globl	_Z17IdentifyNeighborsPKfPfi
.visible .entry _Z17IdentifyNeighborsPKfPfi(
	.param .u64 .ptr .align 1 _Z17IdentifyNeighborsPKfPfi_param_0,
	.param .u64 .ptr .align 1 _Z17IdentifyNeighborsPKfPfi_param_1,
	.param .u32 _Z17IdentifyNeighborsPKfPfi_param_2
)
{
	.reg .pred 	%p<12>;
	.reg .b32 	%r<78>;
	.reg .b32 	%f<33>;
	.reg .b64 	%rd<30>;

	ld.param.u64 	%rd5, [_Z17IdentifyNeighborsPKfPfi_param_0];
	ld.param.u64 	%rd6, [_Z17IdentifyNeighborsPKfPfi_param_1];
	ld.param.u32 	%r44, [_Z17IdentifyNeighborsPKfPfi_param_2];
	cvta.to.global.u64 	%rd1, %rd6;
	cvta.to.global.u64 	%rd2, %rd5;
	mov.u32 	%r45, %ctaid.x;
	mov.u32 	%r46, %ntid.x;
	mul.lo.s32 	%r1, %r45, %r46;
	mov.u32 	%r2, %tid.x;
	add.s32 	%r3, %r1, %r2;
	setp.ge.s32 	%p1, %r3, %r44;
	@%p1 bra 	$L__BB1_19;
	shl.b32 	%r47, %r3, 2;
	mul.wide.s32 	%rd7, %r47, 4;
	add.s64 	%rd8, %rd2, %rd7;
	ld.global.f32 	%f1, [%rd8];
	ld.global.f32 	%f2, [%rd8+4];
	add.s32 	%r77, %r3, 1;
	setp.ge.s32 	%p2, %r77, %r44;
	@%p2 bra 	$L__BB1_19;
	mul.lo.s32 	%r5, %r44, %r3;
	not.b32 	%r48, %r1;
	add.s32 	%r49, %r44, %r48;
	sub.s32 	%r50, %r49, %r2;
	and.b32  	%r6, %r50, 3;
	setp.eq.s32 	%p3, %r6, 0;
	@%p3 bra 	$L__BB1_8;
	mad.lo.s32 	%r68, %r44, %r77, %r3;
	add.s32 	%r51, %r3, %r5;
	add.s32 	%r67, %r51, 1;
	shl.b32 	%r52, %r1, 2;
	shl.b32 	%r53, %r2, 2;
	add.s32 	%r66, %r52, %r53;
	neg.s32 	%r65, %r6;
	mov.u32 	%r69, %r3;
$L__BB1_4:
	.pragma "nounroll";
	add.s32 	%r66, %r66, 4;
	mul.wide.s32 	%rd9, %r66, 4;
	add.s64 	%rd10, %rd2, %rd9;
	ld.global.f32 	%f3, [%rd10];
	sub.f32 	%f4, %f1, %f3;
	ld.global.f32 	%f5, [%rd10+4];
	sub.f32 	%f6, %f2, %f5;
	mul.f32 	%f7, %f6, %f6;
	fma.rn.f32 	%f8, %f4, %f4, %f7;
	setp.geu.f32 	%p4, %f8, 0f41C80000;
	@%p4 bra 	$L__BB1_6;
	mul.wide.s32 	%rd11, %r67, 4;
	add.s64 	%rd12, %rd1, %rd11;
	mov.b32 	%r54, 1065353216;
	st.global.u32 	[%rd12], %r54;
	mul.wide.s32 	%rd13, %r68, 4;
	add.s64 	%rd14, %rd1, %rd13;
	st.global.u32 	[%rd14], %r54;
$L__BB1_6:
	add.s32 	%r69, %r69, 1;
	add.s32 	%r68, %r68, %r44;
	add.s32 	%r67, %r67, 1;
	add.s32 	%r65, %r65, 1;
	setp.ne.s32 	%p5, %r65, 0;
	@%p5 bra 	$L__BB1_4;
	add.s32 	%r77, %r69, 1;
$L__BB1_8:
	sub.s32 	%r55, %r44, %r3;
	add.s32 	%r56, %r55, -2;
	setp.lt.u32 	%p6, %r56, 3;
	@%p6 bra 	$L__BB1_19;
	add.s32 	%r57, %r77, 3;
	mad.lo.s32 	%r76, %r44, %r57, %r3;
	shl.b32 	%r24, %r44, 2;
	add.s32 	%r58, %r77, 2;
	mad.lo.s32 	%r75, %r44, %r58, %r3;
	mul.lo.s32 	%r59, %r77, %r44;
	add.s32 	%r60, %r59, %r44;
	add.s32 	%r74, %r3, %r60;
	add.s32 	%r73, %r3, %r59;
	add.s32 	%r72, %r77, %r5;
	shl.b32 	%r71, %r77, 2;
	cvt.s64.s32 	%rd20, %r5;
$L__BB1_10:
	mul.wide.s32 	%rd15, %r71, 4;
	add.s64 	%rd3, %rd2, %rd15;
	ld.global.f32 	%f9, [%rd3];
	sub.f32 	%f10, %f1, %f9;
	ld.global.f32 	%f11, [%rd3+4];
	sub.f32 	%f12, %f2, %f11;
	mul.f32 	%f13, %f12, %f12;
	fma.rn.f32 	%f14, %f10, %f10, %f13;
	setp.geu.f32 	%p7, %f14, 0f41C80000;
	@%p7 bra 	$L__BB1_12;
	mul.wide.s32 	%rd16, %r72, 4;
	add.s64 	%rd17, %rd1, %rd16;
	mov.b32 	%r61, 1065353216;
	st.global.u32 	[%rd17], %r61;
	mul.wide.s32 	%rd18, %r73, 4;
	add.s64 	%rd19, %rd1, %rd18;
	st.global.u32 	[%rd19], %r61;
$L__BB1_12:
	ld.global.f32 	%f15, [%rd3+16];
	sub.f32 	%f16, %f1, %f15;
	ld.global.f32 	%f17, [%rd3+20];
	sub.f32 	%f18, %f2, %f17;
	mul.f32 	%f19, %f18, %f18;
	fma.rn.f32 	%f20, %f16, %f16, %f19;
	setp.geu.f32 	%p8, %f20, 0f41C80000;
	cvt.s64.s32 	%rd21, %r77;
	add.s64 	%rd22, %rd21, %rd20;
	shl.b64 	%rd23, %rd22, 2;
	add.s64 	%rd4, %rd1, %rd23;
	@%p8 bra 	$L__BB1_14;
	mov.b32 	%r62, 1065353216;
	st.global.u32 	[%rd4+4], %r62;
	mul.wide.s32 	%rd24, %r74, 4;
	add.s64 	%rd25, %rd1, %rd24;
	st.global.u32 	[%rd25], %r62;
$L__BB1_14:
	ld.global.f32 	%f21, [%rd3+32];
	sub.f32 	%f22, %f1, %f21;
	ld.global.f32 	%f23, [%rd3+36];
	sub.f32 	%f24, %f2, %f23;
	mul.f32 	%f25, %f24, %f24;
	fma.rn.f32 	%f26, %f22, %f22, %f25;
	setp.geu.f32 	%p9, %f26, 0f41C80000;
	@%p9 bra 	$L__BB1_16;
	mov.b32 	%r63, 1065353216;
	st.global.u32 	[%rd4+8], %r63;
	mul.wide.s32 	%rd26, %r75, 4;
	add.s64 	%rd27, %rd1, %rd26;
	st.global.u32 	[%rd27], %r63;
$L__BB1_16:
	ld.global.f32 	%f27, [%rd3+48];
	sub.f32 	%f28, %f1, %f27;
	ld.global.f32 	%f29, [%rd3+52];
	sub.f32 	%f30, %f2, %f29;
	mul.f32 	%f31, %f30, %f30;
	fma.rn.f32 	%f32, %f28, %f28, %f31;
	setp.geu.f32 	%p10, %f32, 0f41C80000;
	@%p10 bra 	$L__BB1_18;
	mov.b32 	%r64, 1065353216;
	st.global.u32 	[%rd4+12], %r64;
	mul.wide.s32 	%rd28, %r76, 4;
	add.s64 	%rd29, %rd1, %rd28;
	st.global.u32 	[%rd29], %r64;
$L__BB1_18:
	add.s32 	%r77, %r77, 4;
	add.s32 	%r76, %r76, %r24;
	add.s32 	%r75, %r75, %r24;
	add.s32 	%r74, %r74, %r24;
	add.s32 	%r73, %r73, %r24;
	add.s32 	%r72, %r72, 4;
	add.s32 	%r71, %r71, 16;
	setp.lt.s32 	%p11, %r77, %r44;
	@%p11 bra 	$L__BB1_10;
$L__BB1_19:
	ret;

}


// ===== COMPILED SASS (sm_100) =====

	.target	sm_100

	.elftype	@"ET_EXEC"


//--------------------- .note.nv.tkinfo           --------------------------
	.section	.note.nv.tkinfo,"",@"SHT_NOTE"
	.sectionflags	@"SHF_NOTE_NV_TKINFO"
	.tkinfo
        /*0018*/ 	.word	0x00000002
        /*0030*/ 	.string	""
        /*0030*/ 	.string	"ptxas"
        /*0030*/ 	.string	"Cuda compilation tools, release 13.0, V13.0.88"
        /*0030*/ 	.string	"Build cuda_13.0.r13.0/compiler.36424714_0"
        /*0030*/ 	.string	"-arch sm_100 -m 64 "



//--------------------- .note.nv.cuinfo           --------------------------
	.section	.note.nv.cuinfo,"",@"SHT_NOTE"
	.sectionflags	@"SHF_NOTE_NV_CUINFO"
        /*0018*/ 	.short	0x0002
        /*001a*/ 	.short	0x0064
        /*001c*/ 	.short	0x0082
	.zero		2


//--------------------- .nv.info                  --------------------------
	.section	.nv.info,"",@"SHT_CUDA_INFO"
	.align	4


	//----- nvinfo : EIATTR_REGCOUNT
	.align		4
        /*0000*/ 	.byte	0x04, 0x2f
        /*0002*/ 	.short	(.L_1 - .L_0)
	.align		4
.L_0:
        /*0004*/ 	.word	index@(_Z16FindNextPositionPKfS0_Pfi)
        /*0008*/ 	.word	0x0000001f


	//----- nvinfo : EIATTR_FRAME_SIZE
	.align		4
.L_1:
        /*000c*/ 	.byte	0x04, 0x11
        /*000e*/ 	.short	(.L_3 - .L_2)
	.align		4
.L_2:
        /*0010*/ 	.word	index@($__internal_0_$__cuda_sm3x_div_rn_noftz_f32_slowpath)
        /*0014*/ 	.word	0x00000000


	//----- nvinfo : EIATTR_FRAME_SIZE
	.align		4
.L_3:
        /*0018*/ 	.byte	0x04, 0x11
        /*001a*/ 	.short	(.L_5 - .L_4)
	.align		4
.L_4:
        /*001c*/ 	.word	index@(_Z16FindNextPositionPKfS0_Pfi)
        /*0020*/ 	.word	0x00000000


	//----- nvinfo : EIATTR_REGCOUNT
	.align		4
.L_5:
        /*0024*/ 	.byte	0x04, 0x2f
        /*0026*/ 	.short	(.L_7 - .L_6)
	.align		4
.L_6:
        /*0028*/ 	.word	index@(_Z17IdentifyNeighborsPKfPfi)
        /*002c*/ 	.word	0x0000001e


	//----- nvinfo : EIATTR_FRAME_SIZE
	.align		4
.L_7:
        /*0030*/ 	.byte	0x04, 0x11
        /*0032*/ 	.short	(.L_9 - .L_8)
	.align		4
.L_8:
        /*0034*/ 	.word	index@(_Z17IdentifyNeighborsPKfPfi)
        /*0038*/ 	.word	0x00000000


	//----- nvinfo : EIATTR_MIN_STACK_SIZE
	.align		4
.L_9:
        /*003c*/ 	.byte	0x04, 0x12
        /*003e*/ 	.short	(.L_11 - .L_10)
	.align		4
.L_10:
        /*0040*/ 	.word	index@(_Z17IdentifyNeighborsPKfPfi)
        /*0044*/ 	.word	0x00000000


	//----- nvinfo : EIATTR_MIN_STACK_SIZE
	.align		4
.L_11:
        /*0048*/ 	.byte	0x04, 0x12
        /*004a*/ 	.short	(.L_13 - .L_12)
	.align		4
.L_12:
        /*004c*/ 	.word	index@(_Z16FindNextPositionPKfS0_Pfi)
        /*0050*/ 	.word	0x00000000
.L_13:


//--------------------- .nv.compat                --------------------------
	.section	.nv.compat,"",@"SHT_CUDA_COMPAT_INFO"
	.align	4
        /*0000*/ 	.byte	0x02, 0x09, 0x00, 0x00, 0x02, 0x02, 0x01, 0x00, 0x02, 0x05, 0x05, 0x00, 0x03, 0x07, 0x01, 0x01
        /*0010*/ 	.byte	0x02, 0x03, 0x00, 0x00, 0x02, 0x06, 0x01, 0x00, 0x04, 0x0b, 0x08, 0x00, 0x01, 0x00, 0x00, 0x00
        /*0020*/ 	.byte	0x00, 0x00, 0x00, 0x00


//--------------------- .nv.info._Z17IdentifyNeighborsPKfPfi --------------------------
	.section	.nv.info._Z17IdentifyNeighborsPKfPfi,"",@"SHT_CUDA_INFO"
	.sectionflags	@""
	.align	4


	//----- nvinfo : EIATTR_CUDA_API_VERSION
	.align		4
        /*0000*/ 	.byte	0x04, 0x37
        /*0002*/ 	.short	(.L_15 - .L_14)
.L_14:
        /*0004*/ 	.word	0x00000082


	//----- nvinfo : EIATTR_KPARAM_INFO
	.align		4
.L_15:
        /*0008*/ 	.byte	0x04, 0x17
        /*000a*/ 	.short	(.L_17 - .L_16)
.L_16:
        /*000c*/ 	.word	0x00000000
        /*0010*/ 	.short	0x0002
        /*0012*/ 	.short	0x0010
        /*0014*/ 	.byte	0x00, 0xf0, 0x11, 0x00


	//----- nvinfo : EIATTR_KPARAM_INFO
	.align		4
.L_17:
        /*0018*/ 	.byte	0x04, 0x17
        /*001a*/ 	.short	(.L_19 - .L_18)
.L_18:
        /*001c*/ 	.word	0x00000000
        /*0020*/ 	.short	0x0001
        /*0022*/ 	.short	0x0008
        /*0024*/ 	.byte	0x00, 0xf5, 0x21, 0x00


	//----- nvinfo : EIATTR_KPARAM_INFO
	.align		4
.L_19:
        /*0028*/ 	.byte	0x04, 0x17
        /*002a*/ 	.short	(.L_21 - .L_20)
.L_20:
        /*002c*/ 	.word	0x00000000
        /*0030*/ 	.short	0x0000
        /*0032*/ 	.short	0x0000
        /*0034*/ 	.byte	0x00, 0xf5, 0x21, 0x00


	//----- nvinfo : EIATTR_SPARSE_MMA_MASK
	.align		4
.L_21:
        /*0038*/ 	.byte	0x03, 0x50
        /*003a*/ 	.short	0x0000


	//----- nvinfo : EIATTR_MAXREG_COUNT
	.align		4
        /*003c*/ 	.byte	0x03, 0x1b
        /*003e*/ 	.short	0x00ff


	//----- nvinfo : EIATTR_MERCURY_ISA_VERSION
	.align		4
        /*0040*/ 	.byte	0x03, 0x5f
        /*0042*/ 	.short	0x0101


	//----- nvinfo : EIATTR_VRC_CTA_INIT_COUNT
	.align		4
        /*0044*/ 	.byte	0x02, 0x4a
	.zero		1
	.zero		1


	//----- nvinfo : EIATTR_EXIT_INSTR_OFFSETS
	.align		4
        /*0048*/ 	.byte	0x04, 0x1c
        /*004a*/ 	.short	(.L_23 - .L_22)


	//   ....[0]....
.L_22:
        /*004c*/ 	.word	0x00000090


	//   ....[1]....
        /*0050*/ 	.word	0x000000c0


	//   ....[2]....
        /*0054*/ 	.word	0x000003c0


	//   ....[3]....
        /*0058*/ 	.word	0x00000890


	//----- nvinfo : EIATTR_CRS_STACK_SIZE
	.align		4
.L_23:
        /*005c*/ 	.byte	0x04, 0x1e
        /*005e*/ 	.short	(.L_25 - .L_24)
.L_24:
        /*0060*/ 	.word	0x00000000


	//----- nvinfo : EIATTR_CBANK_PARAM_SIZE
	.align		4
.L_25:
        /*0064*/ 	.byte	0x03, 0x19
        /*0066*/ 	.short	0x0014


	//----- nvinfo : EIATTR_PARAM_CBANK
	.align		4
        /*0068*/ 	.byte	0x04, 0x0a
        /*006a*/ 	.short	(.L_27 - .L_26)
	.align		4
.L_26:
        /*006c*/ 	.word	index@(.nv.constant0._Z17IdentifyNeighborsPKfPfi)
        /*0070*/ 	.short	0x0380
        /*0072*/ 	.short	0x0014


	//----- nvinfo : EIATTR_SW_WAR
	.align		4
.L_27:
        /*0074*/ 	.byte	0x04, 0x36
        /*0076*/ 	.short	(.L_29 - .L_28)
.L_28:
        /*0078*/ 	.word	0x00000008
.L_29:


//--------------------- .nv.info._Z16FindNextPositionPKfS0_Pfi --------------------------
	.section	.nv.info._Z16FindNextPositionPKfS0_Pfi,"",@"SHT_CUDA_INFO"
	.sectionflags	@""
	.align	4


	//----- nvinfo : EIATTR_CUDA_API_VERSION
	.align		4
        /*0000*/ 	.byte	0x04, 0x37
        /*0002*/ 	.short	(.L_31 - .L_30)
.L_30:
        /*0004*/ 	.word	0x00000082


	//----- nvinfo : EIATTR_KPARAM_INFO
	.align		4
.L_31:
        /*0008*/ 	.byte	0x04, 0x17
        /*000a*/ 	.short	(.L_33 - .L_32)
.L_32:
        /*000c*/ 	.word	0x00000000
        /*0010*/ 	.short	0x0003
        /*0012*/ 	.short	0x0018
        /*0014*/ 	.byte	0x00, 0xf0, 0x11, 0x00


	//----- nvinfo : EIATTR_KPARAM_INFO
	.align		4
.L_33:
        /*0018*/ 	.byte	0x04, 0x17
        /*001a*/ 	.short	(.L_35 - .L_34)
.L_34:
        /*001c*/ 	.word	0x00000000
        /*0020*/ 	.short	0x0002
        /*0022*/ 	.short	0x0010
        /*0024*/ 	.byte	0x00, 0xf5, 0x21, 0x00


	//----- nvinfo : EIATTR_KPARAM_INFO
	.align		4
.L_35:
        /*0028*/ 	.byte	0x04, 0x17
        /*002a*/ 	.short	(.L_37 - .L_36)
.L_36:
        /*002c*/ 	.word	0x00000000
        /*0030*/ 	.short	0x0001
        /*0032*/ 	.short	0x0008
        /*0034*/ 	.byte	0x00, 0xf5, 0x21, 0x00


	//----- nvinfo : EIATTR_KPARAM_INFO
	.align		4
.L_37:
        /*0038*/ 	.byte	0x04, 0x17
        /*003a*/ 	.short	(.L_39 - .L_38)
.L_38:
        /*003c*/ 	.word	0x00000000
        /*0040*/ 	.short	0x0000
        /*0042*/ 	.short	0x0000
        /*0044*/ 	.byte	0x00, 0xf5, 0x21, 0x00


	//----- nvinfo : EIATTR_SPARSE_MMA_MASK
	.align		4
.L_39:
        /*0048*/ 	.byte	0x03, 0x50
        /*004a*/ 	.short	0x0000


	//----- nvinfo : EIATTR_MAXREG_COUNT
	.align		4
        /*004c*/ 	.byte	0x03, 0x1b
        /*004e*/ 	.short	0x00ff


	//----- nvinfo : EIATTR_MERCURY_ISA_VERSION
	.align		4
        /*0050*/ 	.byte	0x03, 0x5f
        /*0052*/ 	.short	0x0101


	//----- nvinfo : EIATTR_VRC_CTA_INIT_COUNT
	.align		4
        /*0054*/ 	.byte	0x02, 0x4a
	.zero		1
	.zero		1


	//----- nvinfo : EIATTR_EXIT_INSTR_OFFSETS
	.align		4
        /*0058*/ 	.byte	0x04, 0x1c
        /*005a*/ 	.short	(.L_41 - .L_40)


	//   ....[0]....
.L_40:
        /*005c*/ 	.word	0x00000070


	//   ....[1]....
        /*0060*/ 	.word	0x00000fd0


	//----- nvinfo : EIATTR_CRS_STACK_SIZE
	.align		4
.L_41:
        /*0064*/ 	.byte	0x04, 0x1e
        /*0066*/ 	.short	(.L_43 - .L_42)
.L_42:
        /*0068*/ 	.word	0x00000000


	//----- nvinfo : EIATTR_CBANK_PARAM_SIZE
	.align		4
.L_43:
        /*006c*/ 	.byte	0x03, 0x19
        /*006e*/ 	.short	0x001c


	//----- nvinfo : EIATTR_PARAM_CBANK
	.align		4
        /*0070*/ 	.byte	0x04, 0x0a
        /*0072*/ 	.short	(.L_45 - .L_44)
	.align		4
.L_44:
        /*0074*/ 	.word	index@(.nv.constant0._Z16FindNextPositionPKfS0_Pfi)
        /*0078*/ 	.short	0x0380
        /*007a*/ 	.short	0x001c


	//----- nvinfo : EIATTR_SW_WAR
	.align		4
.L_45:
        /*007c*/ 	.byte	0x04, 0x36
        /*007e*/ 	.short	(.L_47 - .L_46)
.L_46:
        /*0080*/ 	.word	0x00000008
.L_47:


//--------------------- .nv.callgraph             --------------------------
	.section	.nv.callgraph,"",@"SHT_CUDA_CALLGRAPH"
	.align	4
	.sectionentsize	8
	.align		4
        /*0000*/ 	.word	0x00000000
	.align		4
        /*0004*/ 	.word	0xffffffff
	.align		4
        /*0008*/ 	.word	0x00000000
	.align		4
        /*000c*/ 	.word	0xfffffffe
	.align		4
        /*0010*/ 	.word	0x00000000
	.align		4
        /*0014*/ 	.word	0xfffffffd
	.align		4
        /*0018*/ 	.word	0x00000000
	.align		4
        /*001c*/ 	.word	0xfffffffc


//--------------------- .text._Z17IdentifyNeighborsPKfPfi --------------------------
	.section	.text._Z17IdentifyNeighborsPKfPfi,"ax",@progbits
	.align	128
        .global         _Z17IdentifyNeighborsPKfPfi
        .type           _Z17IdentifyNeighborsPKfPfi,@function
        .size           _Z17IdentifyNeighborsPKfPfi,(.L_x_32 - _Z17IdentifyNeighborsPKfPfi)
        .other          _Z17IdentifyNeighborsPKfPfi,@"STO_CUDA_ENTRY STV_DEFAULT"
_Z17IdentifyNeighborsPKfPfi:
.text._Z17IdentifyNeighborsPKfPfi:
[----:B------:R-:W-:Y:S01]  /*0000*/  LDC R1, c[0x0][0x37c] ;  /* 0x0000df00ff017b82 */ /* 0x000fe20000000800 */
[----:B------:R-:W0:Y:S07]  /*0010*/  S2R R4, SR_TID.X ;  /* 0x0000000000047919 */ /* 0x000e2e0000002100 */
[----:B------:R-:W1:Y:S01]  /*0020*/  S2UR UR4, SR_CTAID.X ;  /* 0x00000000000479c3 */ /* 0x000e620000002500 */
[----:B------:R-:W1:Y:S01]  /*0030*/  LDCU UR5, c[0x0][0x360] ;  /* 0x00006c00ff0577ac */ /* 0x000e620008000800 */
[----:B------:R-:W2:Y:S02]  /*0040*/  LDCU UR6, c[0x0][0x390] ;  /* 0x00007200ff0677ac */ /* 0x000ea40008000800 */
[----:B--2---:R-:W-:Y:S01]  /*0050*/  MOV R3, UR6 ;  /* 0x0000000600037c02 */ /* 0x004fe20008000f00 */
[----:B-1----:R-:W-:-:S06]  /*0060*/  UIMAD UR4, UR4, UR5, URZ ;  /* 0x00000005040472a4 */ /* 0x002fcc000f8e02ff */
[----:B0-----:R-:W-:-:S04]  /*0070*/  IADD3 R12, PT, PT, R4, UR4, RZ ;  /* 0x00000004040c7c10 */ /* 0x001fc8000fffe0ff */
[----:B------:R-:W-:-:S13]  /*0080*/  ISETP.GE.AND P0, PT, R12, R3, PT ;  /* 0x000000030c00720c */ /* 0x000fda0003f06270 */
[----:B------:R-:W-:Y:S05]  /*0090*/  @P0 EXIT ;  /* 0x000000000000094d */ /* 0x000fea0003800000 */
[----:B------:R-:W-:-:S04]  /*00a0*/  IADD3 R9, PT, PT, R12, 0x1, RZ ;  /* 0x000000010c097810 */ /* 0x000fc80007ffe0ff */
[----:B------:R-:W-:-:S13]  /*00b0*/  ISETP.GE.AND P0, PT, R9, R3, PT ;  /* 0x000000030900720c */ /* 0x000fda0003f06270 */
[----:B------:R-:W-:Y:S05]  /*00c0*/  @P0 EXIT ;  /* 0x000000000000094d */ /* 0x000fea0003800000 */
[----:B------:R-:W0:Y:S01]  /*00d0*/  LDC.64 R6, c[0x0][0x380] ;  /* 0x0000e000ff067b82 */ /* 0x000e220000000a00 */
[----:B------:R-:W1:Y:S01]  /*00e0*/  LDCU.64 UR6, c[0x0][0x358] ;  /* 0x00006b00ff0677ac */ /* 0x000e620008000a00 */
[----:B------:R-:W-:Y:S01]  /*00f0*/  IMAD.SHL.U32 R5, R12, 0x4, RZ ;  /* 0x000000040c057824 */ /* 0x000fe200078e00ff */
[----:B------:R-:W-:Y:S01]  /*0100*/  ULOP3.LUT UR4, URZ, UR4, URZ, 0x33, !UPT ;  /* 0x00000004ff047292 */ /* 0x000fe2000f8e33ff */
[----:B------:R-:W2:Y:S02]  /*0110*/  LDCU UR5, c[0x0][0x390] ;  /* 0x00007200ff0577ac */ /* 0x000ea40008000800 */
[----:B0-----:R-:W-:-:S05]  /*0120*/  IMAD.WIDE R6, R5, 0x4, R6 ;  /* 0x0000000405067825 */ /* 0x001fca00078e0206 */
[----:B-1----:R0:W5:Y:S04]  /*0130*/  LDG.E R0, desc[UR6][R6.64] ;  /* 0x0000000606007981 */ /* 0x002168000c1e1900 */
[----:B------:R0:W5:Y:S01]  /*0140*/  LDG.E R2, desc[UR6][R6.64+0x4] ;  /* 0x0000040606027981 */ /* 0x000162000c1e1900 */
[----:B------:R-:W-:Y:S01]  /*0150*/  IADD3 R4, PT, PT, -R4, UR4, R3 ;  /* 0x0000000404047c10 */ /* 0x000fe2000fffe103 */
[----:B------:R-:W-:Y:S03]  /*0160*/  BSSY.RECONVERGENT B0, `(.L_x_0) ;  /* 0x0000023000007945 */ /* 0x000fe60003800200 */
[----:B------:R-:W-:Y:S01]  /*0170*/  LOP3.LUT P0, R8, R4, 0x3, RZ, 0xc0, !PT ;  /* 0x0000000304087812 */ /* 0x000fe2000780c0ff */
[----:B------:R-:W-:-:S12]  /*0180*/  IMAD R4, R12, R3, RZ ;  /* 0x000000030c047224 */ /* 0x000fd800078e02ff */
[----:B0-2---:R-:W-:Y:S05]  /*0190*/  @!P0 BRA `(.L_x_1) ;  /* 0x00000000007c8947 */ /* 0x005fea0003800000 */
[----:B------:R-:W0:Y:S01]  /*01a0*/  LDC.64 R6, c[0x0][0x380] ;  /* 0x0000e000ff067b82 */ /* 0x000e220000000a00 */
[----:B------:R-:W-:Y:S01]  /*01b0*/  BSSY.RECONVERGENT B1, `(.L_x_2) ;  /* 0x000001c000017945 */ /* 0x000fe20003800200 */
[----:B------:R-:W-:Y:S01]  /*01c0*/  MOV R17, R5 ;  /* 0x0000000500117202 */ /* 0x000fe20000000f00 */
[----:B------:R-:W-:Y:S01]  /*01d0*/  IMAD R13, R9, R3, R12 ;  /* 0x00000003090d7224 */ /* 0x000fe200078e020c */
[----:B------:R-:W-:Y:S02]  /*01e0*/  IADD3 R16, PT, PT, -R8, RZ, RZ ;  /* 0x000000ff08107210 */ /* 0x000fe40007ffe1ff */
[----:B------:R-:W-:Y:S02]  /*01f0*/  IADD3 R5, PT, PT, R12, 0x1, R4 ;  /* 0x000000010c057810 */ /* 0x000fe40007ffe004 */
[----:B------:R-:W-:-:S07]  /*0200*/  MOV R18, R12 ;  /* 0x0000000c00127202 */ /* 0x000fce0000000f00 */
.L_x_3:
[----:B------:R-:W-:-:S04]  /*0210*/  VIADD R17, R17, 0x4 ;  /* 0x0000000411117836 */ /* 0x000fc80000000000 */
[----:B0-----:R-:W-:-:S05]  /*0220*/  IMAD.WIDE R8, R17, 0x4, R6 ;  /* 0x0000000411087825 */ /* 0x001fca00078e0206 */
[----:B------:R-:W2:Y:S04]  /*0230*/  LDG.E R11, desc[UR6][R8.64+0x4] ;  /* 0x00000406080b7981 */ /* 0x000ea8000c1e1900 */
[----:B------:R-:W3:Y:S01]  /*0240*/  LDG.E R3, desc[UR6][R8.64] ;  /* 0x0000000608037981 */ /* 0x000ee2000c1e1900 */
[----:B------:R-:W-:Y:S01]  /*0250*/  IADD3 R16, PT, PT, R16, 0x1, RZ ;  /* 0x0000000110107810 */ /* 0x000fe20007ffe0ff */
[----:B------:R-:W-:Y:S02]  /*0260*/  VIADD R18, R18, 0x1 ;  /* 0x0000000112127836 */ /* 0x000fe40000000000 */
[----:B--2--5:R-:W-:Y:S01]  /*0270*/  FADD R11, R2, -R11 ;  /* 0x8000000b020b7221 */ /* 0x024fe20000000000 */
[----:B---3--:R-:W-:-:S03]  /*0280*/  FADD R3, R0, -R3 ;  /* 0x8000000300037221 */ /* 0x008fc60000000000 */
[----:B------:R-:W-:-:S04]  /*0290*/  FMUL R10, R11, R11 ;  /* 0x0000000b0b0a7220 */ /* 0x000fc80000400000 */
[----:B------:R-:W-:Y:S01]  /*02a0*/  FFMA R10, R3, R3, R10 ;  /* 0x00000003030a7223 */ /* 0x000fe2000000000a */
[----:B------:R-:W-:-:S04]  /*02b0*/  MOV R3, UR5 ;  /* 0x0000000500037c02 */ /* 0x000fc80008000f00 */
[----:B------:R-:W-:-:S13]  /*02c0*/  FSETP.GEU.AND P0, PT, R10, 25, PT ;  /* 0x41c800000a00780b */ /* 0x000fda0003f0e000 */
[----:B------:R-:W0:Y:S01]  /*02d0*/  @!P0 LDC.64 R14, c[0x0][0x388] ;  /* 0x0000e200ff0e8b82 */ /* 0x000e220000000a00 */
[----:B------:R-:W-:Y:S01]  /*02e0*/  @!P0 MOV R19, 0x3f800000 ;  /* 0x3f80000000138802 */ /* 0x000fe20000000f00 */
[C---:B0-----:R-:W-:Y:S01]  /*02f0*/  @!P0 IMAD.WIDE R10, R5.reuse, 0x4, R14 ;  /* 0x00000004050a8825 */ /* 0x041fe200078e020e */
[----:B------:R-:W-:-:S03]  /*0300*/  IADD3 R5, PT, PT, R5, 0x1, RZ ;  /* 0x0000000105057810 */ /* 0x000fc60007ffe0ff */
[C---:B------:R-:W-:Y:S01]  /*0310*/  @!P0 IMAD.WIDE R14, R13.reuse, 0x4, R14 ;  /* 0x000000040d0e8825 */ /* 0x040fe200078e020e */
[----:B------:R1:W-:Y:S01]  /*0320*/  @!P0 STG.E desc[UR6][R10.64], R19 ;  /* 0x000000130a008986 */ /* 0x0003e2000c101906 */
[----:B------:R-:W-:-:S03]  /*0330*/  IADD3 R13, PT, PT, R13, R3, RZ ;  /* 0x000000030d0d7210 */ /* 0x000fc60007ffe0ff */
[----:B------:R1:W-:Y:S01]  /*0340*/  @!P0 STG.E desc[UR6][R14.64], R19 ;  /* 0x000000130e008986 */ /* 0x0003e2000c101906 */
[----:B------:R-:W-:-:S13]  /*0350*/  ISETP.NE.AND P0, PT, R16, RZ, PT ;  /* 0x000000ff1000720c */ /* 0x000fda0003f05270 */
[----:B-1----:R-:W-:Y:S05]  /*0360*/  @P0 BRA `(.L_x_3) ;  /* 0xfffffffc00a80947 */ /* 0x002fea000383ffff */
[----:B------:R-:W-:Y:S05]  /*0370*/  BSYNC.RECONVERGENT B1 ;  /* 0x0000000000017941 */ /* 0x000fea0003800200 */
.L_x_2:
[----:B------:R-:W-:-:S07]  /*0380*/  IADD3 R9, PT, PT, R18, 0x1, RZ ;  /* 0x0000000112097810 */ /* 0x000fce0007ffe0ff */
.L_x_1:
[----:B------:R-:W-:Y:S05]  /*0390*/  BSYNC.RECONVERGENT B0 ;  /* 0x0000000000007941 */ /* 0x000fea0003800200 */
.L_x_0:
[----:B------:R-:W-:-:S04]  /*03a0*/  IADD3 R5, PT, PT, -R12, -0x2, R3 ;  /* 0xfffffffe0c057810 */ /* 0x000fc80007ffe103 */
[----:B------:R-:W-:-:S13]  /*03b0*/  ISETP.GE.U32.AND P0, PT, R5, 0x3, PT ;  /* 0x000000030500780c */ /* 0x000fda0003f06070 */
[----:B------:R-:W-:Y:S05]  /*03c0*/  @!P0 EXIT ;  /* 0x000000000000894d */ /* 0x000fea0003800000 */
[----:B------:R-:W0:Y:S01]  /*03d0*/  LDC R5, c[0x0][0x390] ;  /* 0x0000e400ff057b82 */ /* 0x000e220000000800 */
[C---:B------:R-:W-:Y:S01]  /*03e0*/  IADD3 R10, PT, PT, R9.reuse, 0x2, RZ ;  /* 0x00000002090a7810 */ /* 0x040fe20007ffe0ff */
[C---:B------:R-:W-:Y:S01]  /*03f0*/  VIADD R8, R9.reuse, 0x3 ;  /* 0x0000000309087836 */ /* 0x040fe20000000000 */
[----:B------:R-:W1:Y:S01]  /*0400*/  LDCU.64 UR4, c[0x0][0x388] ;  /* 0x00007100ff0477ac */ /* 0x000e620008000a00 */
[CC--:B------:R-:W-:Y:S02]  /*0410*/  IMAD R7, R9.reuse, R3.reuse, R3 ;  /* 0x0000000309077224 */ /* 0x0c0fe400078e0203 */
[-CC-:B------:R-:W-:Y:S02]  /*0420*/  IMAD R8, R8, R3.reuse, R12.reuse ;  /* 0x0000000308087224 */ /* 0x180fe400078e020c */
[----:B------:R-:W2:Y:S01]  /*0430*/  LDC.64 R14, c[0x0][0x380] ;  /* 0x0000e000ff0e7b82 */ /* 0x000ea20000000a00 */
[-CC-:B------:R-:W-:Y:S02]  /*0440*/  IMAD R10, R10, R3.reuse, R12.reuse ;  /* 0x000000030a0a7224 */ /* 0x180fe400078e020c */
[C---:B------:R-:W-:Y:S01]  /*0450*/  IMAD R6, R9.reuse, R3, R12 ;  /* 0x0000000309067224 */ /* 0x040fe200078e020c */
[----:B------:R-:W-:Y:S01]  /*0460*/  IADD3 R12, PT, PT, R12, R7, RZ ;  /* 0x000000070c0c7210 */ /* 0x000fe20007ffe0ff */
[C---:B------:R-:W-:Y:S01]  /*0470*/  IMAD.SHL.U32 R3, R9.reuse, 0x4, RZ ;  /* 0x0000000409037824 */ /* 0x040fe200078e00ff */
[----:B------:R-:W-:-:S07]  /*0480*/  IADD3 R7, PT, PT, R9, R4, RZ ;  /* 0x0000000409077210 */ /* 0x000fce0007ffe0ff */
.L_x_4:
[----:B--2---:R-:W-:-:S05]  /*0490*/  IMAD.WIDE R16, R3, 0x4, R14 ;  /* 0x0000000403107825 */ /* 0x004fca00078e020e */
[----:B------:R-:W2:Y:S04]  /*04a0*/  LDG.E R13, desc[UR6][R16.64+0x4] ;  /* 0x00000406100d7981 */ /* 0x000ea8000c1e1900 */
[----:B------:R-:W3:Y:S01]  /*04b0*/  LDG.E R11, desc[UR6][R16.64] ;  /* 0x00000006100b7981 */ /* 0x000ee2000c1e1900 */
[----:B--2--5:R-:W-:Y:S01]  /*04c0*/  FADD R13, R2, -R13 ;  /* 0x8000000d020d7221 */ /* 0x024fe20000000000 */
[----:B---3--:R-:W-:-:S03]  /*04d0*/  FADD R11, R0, -R11 ;  /* 0x8000000b000b7221 */ /* 0x008fc60000000000 */
[----:B------:R-:W-:-:S04]  /*04e0*/  FMUL R18, R13, R13 ;  /* 0x0000000d0d127220 */ /* 0x000fc80000400000 */
[----:B------:R-:W-:-:S05]  /*04f0*/  FFMA R18, R11, R11, R18 ;  /* 0x0000000b0b127223 */ /* 0x000fca0000000012 */
[----:B------:R-:W-:-:S13]  /*0500*/  FSETP.GEU.AND P0, PT, R18, 25, PT ;  /* 0x41c800001200780b */ /* 0x000fda0003f0e000 */
[----:B------:R-:W2:Y:S01]  /*0510*/  @!P0 LDC.64 R18, c[0x0][0x388] ;  /* 0x0000e200ff128b82 */ /* 0x000ea20000000a00 */
[----:B------:R-:W-:Y:S01]  /*0520*/  @!P0 MOV R25, 0x3f800000 ;  /* 0x3f80000000198802 */ /* 0x000fe20000000f00 */
[----:B--2---:R-:W-:-:S04]  /*0530*/  @!P0 IMAD.WIDE R20, R7, 0x4, R18 ;  /* 0x0000000407148825 */ /* 0x004fc800078e0212 */
[----:B------:R-:W-:Y:S01]  /*0540*/  @!P0 IMAD.WIDE R18, R6, 0x4, R18 ;  /* 0x0000000406128825 */ /* 0x000fe200078e0212 */
[----:B------:R2:W-:Y:S04]  /*0550*/  @!P0 STG.E desc[UR6][R20.64], R25 ;  /* 0x0000001914008986 */ /* 0x0005e8000c101906 */
[----:B------:R1:W-:Y:S04]  /*0560*/  @!P0 STG.E desc[UR6][R18.64], R25 ;  /* 0x0000001912008986 */ /* 0x0003e8000c101906 */
[----:B------:R-:W3:Y:S04]  /*0570*/  LDG.E R13, desc[UR6][R16.64+0x14] ;  /* 0x00001406100d7981 */ /* 0x000ee8000c1e1900 */
[----:B------:R-:W4:Y:S01]  /*0580*/  LDG.E R11, desc[UR6][R16.64+0x10] ;  /* 0x00001006100b7981 */ /* 0x000f22000c1e1900 */
[----:B---3--:R-:W-:Y:S01]  /*0590*/  FADD R13, R2, -R13 ;  /* 0x8000000d020d7221 */ /* 0x008fe20000000000 */
[----:B----4-:R-:W-:-:S03]  /*05a0*/  FADD R11, R0, -R11 ;  /* 0x8000000b000b7221 */ /* 0x010fc60000000000 */
[----:B------:R-:W-:Y:S01]  /*05b0*/  FMUL R22, R13, R13 ;  /* 0x0000000d0d167220 */ /* 0x000fe20000400000 */
[----:B------:R-:W-:-:S03]  /*05c0*/  IADD3 R13, P1, PT, R4, R9, RZ ;  /* 0x00000009040d7210 */ /* 0x000fc60007f3e0ff */
[----:B------:R-:W-:Y:S01]  /*05d0*/  FFMA R22, R11, R11, R22 ;  /* 0x0000000b0b167223 */ /* 0x000fe20000000016 */
[----:B------:R-:W-:-:S04]  /*05e0*/  SHF.R.S32.HI R11, RZ, 0x1f, R9 ;  /* 0x0000001fff0b7819 */ /* 0x000fc80000011409 */
[----:B------:R-:W-:Y:S02]  /*05f0*/  FSETP.GEU.AND P0, PT, R22, 25, PT ;  /* 0x41c800001600780b */ /* 0x000fe40003f0e000 */
[----:B--2---:R-:W-:Y:S02]  /*0600*/  LEA.HI.X.SX32 R20, R4, R11, 0x1, P1 ;  /* 0x0000000b04147211 */ /* 0x004fe400008f0eff */
[----:B-1----:R-:W-:-:S04]  /*0610*/  LEA R18, P1, R13, UR4, 0x2 ;  /* 0x000000040d127c11 */ /* 0x002fc8000f8210ff */
[----:B------:R-:W-:-:S05]  /*0620*/  LEA.HI.X R19, R13, UR5, R20, 0x2, P1 ;  /* 0x000000050d137c11 */ /* 0x000fca00088f1414 */
[----:B------:R-:W1:Y:S01]  /*0630*/  @!P0 LDC.64 R22, c[0x0][0x388] ;  /* 0x0000e200ff168b82 */ /* 0x000e620000000a00 */
[----:B------:R-:W-:-:S05]  /*0640*/  @!P0 MOV R25, 0x3f800000 ;  /* 0x3f80000000198802 */ /* 0x000fca0000000f00 */
[----:B------:R-:W-:Y:S01]  /*0650*/  @!P0 STG.E desc[UR6][R18.64+0x4], R25 ;  /* 0x0000041912008986 */ /* 0x000fe2000c101906 */
[----:B-1----:R-:W-:-:S05]  /*0660*/  @!P0 IMAD.WIDE R22, R12, 0x4, R22 ;  /* 0x000000040c168825 */ /* 0x002fca00078e0216 */
[----:B------:R1:W-:Y:S04]  /*0670*/  @!P0 STG.E desc[UR6][R22.64], R25 ;  /* 0x0000001916008986 */ /* 0x0003e8000c101906 */
[----:B------:R-:W2:Y:S04]  /*0680*/  LDG.E R13, desc[UR6][R16.64+0x24] ;  /* 0x00002406100d7981 */ /* 0x000ea8000c1e1900 */
[----:B------:R-:W3:Y:S01]  /*0690*/  LDG.E R11, desc[UR6][R16.64+0x20] ;  /* 0x00002006100b7981 */ /* 0x000ee2000c1e1900 */
[----:B--2---:R-:W-:Y:S01]  /*06a0*/  FADD R13, R2, -R13 ;  /* 0x8000000d020d7221 */ /* 0x004fe20000000000 */
[----:B---3--:R-:W-:-:S03]  /*06b0*/  FADD R11, R0, -R11 ;  /* 0x8000000b000b7221 */ /* 0x008fc60000000000 */
[----:B------:R-:W-:-:S04]  /*06c0*/  FMUL R20, R13, R13 ;  /* 0x0000000d0d147220 */ /* 0x000fc80000400000 */
[----:B------:R-:W-:-:S05]  /*06d0*/  FFMA R20, R11, R11, R20 ;  /* 0x0000000b0b147223 */ /* 0x000fca0000000014 */
[----:B------:R-:W-:-:S13]  /*06e0*/  FSETP.GEU.AND P0, PT, R20, 25, PT ;  /* 0x41c800001400780b */ /* 0x000fda0003f0e000 */
[----:B------:R-:W2:Y:S01]  /*06f0*/  @!P0 LDC.64 R20, c[0x0][0x388] ;  /* 0x0000e200ff148b82 */ /* 0x000ea20000000a00 */
[----:B------:R-:W-:-:S05]  /*0700*/  @!P0 MOV R27, 0x3f800000 ;  /* 0x3f800000001b8802 */ /* 0x000fca0000000f00 */
[----:B------:R3:W-:Y:S01]  /*0710*/  @!P0 STG.E desc[UR6][R18.64+0x8], R27 ;  /* 0x0000081b12008986 */ /* 0x0007e2000c101906 */
[----:B--2---:R-:W-:-:S05]  /*0720*/  @!P0 IMAD.WIDE R20, R10, 0x4, R20 ;  /* 0x000000040a148825 */ /* 0x004fca00078e0214 */
[----:B------:R3:W-:Y:S04]  /*0730*/  @!P0 STG.E desc[UR6][R20.64], R27 ;  /* 0x0000001b14008986 */ /* 0x0007e8000c101906 */
[----:B------:R-:W2:Y:S04]  /*0740*/  LDG.E R13, desc[UR6][R16.64+0x34] ;  /* 0x00003406100d7981 */ /* 0x000ea8000c1e1900 */
[----:B------:R-:W4:Y:S01]  /*0750*/  LDG.E R11, desc[UR6][R16.64+0x30] ;  /* 0x00003006100b7981 */ /* 0x000f22000c1e1900 */
[----:B------:R-:W-:Y:S01]  /*0760*/  IADD3 R9, PT, PT, R9, 0x4, RZ ;  /* 0x0000000409097810 */ /* 0x000fe20007ffe0ff */
[----:B------:R-:W-:Y:S01]  /*0770*/  VIADD R7, R7, 0x4 ;  /* 0x0000000407077836 */ /* 0x000fe20000000000 */
[----:B------:R-:W-:-:S02]  /*0780*/  IADD3 R3, PT, PT, R3, 0x10, RZ ;  /* 0x0000001003037810 */ /* 0x000fc40007ffe0ff */
[C---:B0-----:R-:W-:Y:S02]  /*0790*/  LEA R6, R5.reuse, R6, 0x2 ;  /* 0x0000000605067211 */ /* 0x041fe400078e10ff */
[C---:B------:R-:W-:Y:S02]  /*07a0*/  LEA R12, R5.reuse, R12, 0x2 ;  /* 0x0000000c050c7211 */ /* 0x040fe400078e10ff */
[----:B------:R-:W-:Y:S01]  /*07b0*/  LEA R10, R5, R10, 0x2 ;  /* 0x0000000a050a7211 */ /* 0x000fe200078e10ff */
[----:B--2---:R-:W-:Y:S01]  /*07c0*/  FADD R13, R2, -R13 ;  /* 0x8000000d020d7221 */ /* 0x004fe20000000000 */
[----:B----4-:R-:W-:-:S03]  /*07d0*/  FADD R11, R0, -R11 ;  /* 0x8000000b000b7221 */ /* 0x010fc60000000000 */
[----:B-1----:R-:W-:-:S04]  /*07e0*/  FMUL R22, R13, R13 ;  /* 0x0000000d0d167220 */ /* 0x002fc80000400000 */
[----:B------:R-:W-:-:S05]  /*07f0*/  FFMA R22, R11, R11, R22 ;  /* 0x0000000b0b167223 */ /* 0x000fca0000000016 */
[----:B------:R-:W-:-:S13]  /*0800*/  FSETP.GEU.AND P0, PT, R22, 25, PT ;  /* 0x41c800001600780b */ /* 0x000fda0003f0e000 */
[----:B------:R-:W0:Y:S01]  /*0810*/  @!P0 LDC.64 R22, c[0x0][0x388] ;  /* 0x0000e200ff168b82 */ /* 0x000e220000000a00 */
[----:B------:R-:W-:-:S05]  /*0820*/  @!P0 IMAD.MOV.U32 R11, RZ, RZ, 0x3f800000 ;  /* 0x3f800000ff0b8424 */ /* 0x000fca00078e00ff */
[----:B------:R3:W-:Y:S01]  /*0830*/  @!P0 STG.E desc[UR6][R18.64+0xc], R11 ;  /* 0x00000c0b12008986 */ /* 0x0007e2000c101906 */
[----:B0-----:R-:W-:Y:S01]  /*0840*/  @!P0 IMAD.WIDE R22, R8, 0x4, R22 ;  /* 0x0000000408168825 */ /* 0x001fe200078e0216 */
[----:B------:R-:W-:-:S04]  /*0850*/  LEA R8, R5, R8, 0x2 ;  /* 0x0000000805087211 */ /* 0x000fc800078e10ff */
[----:B------:R3:W-:Y:S01]  /*0860*/  @!P0 STG.E desc[UR6][R22.64], R11 ;  /* 0x0000000b16008986 */ /* 0x0007e2000c101906 */
[----:B------:R-:W-:-:S13]  /*0870*/  ISETP.GE.AND P0, PT, R9, R5, PT ;  /* 0x000000050900720c */ /* 0x000fda0003f06270 */
[----:B---3--:R-:W-:Y:S05]  /*0880*/  @!P0 BRA `(.L_x_4) ;  /* 0xfffffffc00008947 */ /* 0x008fea000383ffff */
[----:B------:R-:W-:Y:S05]  /*0890*/  EXIT ;  /* 0x000000000000794d */ /* 0x000fea0003800000 */
.L_x_5:
[----:B------:R-:W-:-:S00]  /*08a0*/  BRA `(.L_x_5) ;  /* 0xfffffffc00fc7947 */ /* 0x000fc0000383ffff */
[----:B------:R-:W-:-:S00]  /*08b0*/  NOP ;  /* 0x0000000000007918 */ /* 0x000fc00000000000 */
        /* <DEDUP_REMOVED lines=12> */
.L_x_32:


//--------------------- .text._Z16FindNextPositionPKfS0_Pfi --------------------------
	.section	.text._Z16FindNextPositionPKfS0_Pfi,"ax",@progbits
	.align	128
        .global         _Z16FindNextPositionPKfS0_Pfi
        .type           _Z16FindNextPositionPKfS0_Pfi,@function
        .size           _Z16FindNextPositionPKfS0_Pfi,(.L_x_31 - _Z16FindNextPositionPKfS0_Pfi)
        .other          _Z16FindNextPositionPKfS0_Pfi,@"STO_CUDA_ENTRY STV_DEFAULT"
_Z16FindNextPositionPKfS0_Pfi:
.text._Z16FindNextPositionPKfS0_Pfi:
[----:B------:R-:W-:Y:S01]  /*0000*/  LDC R1, c[0x0][0x37c] ;  /* 0x0000df00ff017b82 */ /* 0x000fe20000000800 */
[----:B------:R-:W0:Y:S07]  /*0010*/  S2R R3, SR_TID.X ;  /* 0x0000000000037919 */ /* 0x000e2e0000002100 */
[----:B------:R-:W0:Y:S01]  /*0020*/  S2UR UR5, SR_CTAID.X ;  /* 0x00000000000579c3 */ /* 0x000e220000002500 */
[----:B------:R-:W1:Y:S07]  /*0030*/  LDCU UR4, c[0x0][0x398] ;  /* 0x00007300ff0477ac */ /* 0x000e6e0008000800 */
[----:B------:R-:W0:Y:S02]  /*0040*/  LDC R2, c[0x0][0x360] ;  /* 0x0000d800ff027b82 */ /* 0x000e240000000800 */
[----:B0-----:R-:W-:-:S05]  /*0050*/  IMAD R2, R2, UR5, R3 ;  /* 0x0000000502027c24 */ /* 0x001fca000f8e0203 */
[----:B-1----:R-:W-:-:S13]  /*0060*/  ISETP.GE.AND P0, PT, R2, UR4, PT ;  /* 0x0000000402007c0c */ /* 0x002fda000bf06270 */
[----:B------:R-:W-:Y:S05]  /*0070*/  @P0 EXIT ;  /* 0x000000000000094d */ /* 0x000fea0003800000 */
[----:B------:R-:W-:Y:S01]  /*0080*/  UISETP.GE.AND UP0, UPT, UR4, 0x1, UPT ;  /* 0x000000010400788c */ /* 0x000fe2000bf06270 */
[----:B------:R-:W-:Y:S02]  /*0090*/  HFMA2 R0, -RZ, RZ, 0, 0 ;  /* 0x00000000ff007431 */ /* 0x000fe400000001ff */
[----:B------:R-:W-:Y:S01]  /*00a0*/  IMAD.MOV.U32 R3, RZ, RZ, RZ ;  /* 0x000000ffff037224 */ /* 0x000fe200078e00ff */
[----:B------:R-:W-:Y:S01]  /*00b0*/  MOV R5, RZ ;  /* 0x000000ff00057202 */ /* 0x000fe20000000f00 */
[----:B------:R-:W0:Y:S04]  /*00c0*/  LDCU.64 UR10, c[0x0][0x358] ;  /* 0x00006b00ff0a77ac */ /* 0x000e280008000a00 */
[----:B------:R-:W-:Y:S05]  /*00d0*/  BRA.U !UP0, `(.L_x_6) ;  /* 0x0000000908d07547 */ /* 0x000fea000b800000 */
[----:B------:R-:W-:Y:S02]  /*00e0*/  UISETP.GE.U32.AND UP1, UPT, UR4, 0x8, UPT ;  /* 0x000000080400788c */ /* 0x000fe4000bf26070 */
[----:B------:R-:W-:Y:S01]  /*00f0*/  IMAD R7, R2, UR4, RZ ;  /* 0x0000000402077c24 */ /* 0x000fe2000f8e02ff */
[----:B------:R-:W-:Y:S01]  /*0100*/  ULOP3.LUT UR8, UR4, 0x7, URZ, 0xc0, !UPT ;  /* 0x0000000704087892 */ /* 0x000fe2000f8ec0ff */
[----:B------:R-:W-:Y:S01]  /*0110*/  CS2R R4, SRZ ;  /* 0x0000000000047805 */ /* 0x000fe2000001ff00 */
[----:B------:R-:W-:Y:S01]  /*0120*/  IMAD.MOV.U32 R0, RZ, RZ, RZ ;  /* 0x000000ffff007224 */ /* 0x000fe200078e00ff */
[----:B------:R-:W-:Y:S01]  /*0130*/  MOV R3, RZ ;  /* 0x000000ff00037202 */ /* 0x000fe20000000f00 */
[----:B------:R-:W-:Y:S02]  /*0140*/  UISETP.NE.AND UP0, UPT, UR8, URZ, UPT ;  /* 0x000000ff0800728c */ /* 0x000fe4000bf05270 */
[----:B------:R-:W-:Y:S09]  /*0150*/  BRA.U !UP1, `(.L_x_7) ;  /* 0x0000000509307547 */ /* 0x000ff2000b800000 */
[----:B------:R-:W1:Y:S01]  /*0160*/  LDCU.64 UR6, c[0x0][0x388] ;  /* 0x00007100ff0677ac */ /* 0x000e620008000a00 */
[----:B------:R-:W-:Y:S02]  /*0170*/  HFMA2 R12, -RZ, RZ, 0, 0 ;  /* 0x00000000ff0c7431 */ /* 0x000fe400000001ff */
[----:B------:R-:W-:Y:S01]  /*0180*/  IMAD.MOV.U32 R5, RZ, RZ, RZ ;  /* 0x000000ffff057224 */ /* 0x000fe200078e00ff */
[----:B------:R-:W-:Y:S01]  /*0190*/  MOV R0, RZ ;  /* 0x000000ff00007202 */ /* 0x000fe20000000f00 */
[----:B------:R-:W-:Y:S01]  /*01a0*/  ULOP3.LUT UR4, UR4, 0x7ffffff8, URZ, 0xc0, !UPT ;  /* 0x7ffffff804047892 */ /* 0x000fe2000f8ec0ff */
[----:B------:R-:W-:-:S03]  /*01b0*/  IMAD.MOV.U32 R6, RZ, RZ, R7 ;  /* 0x000000ffff067224 */ /* 0x000fc600078e0007 */
[----:B------:R-:W-:Y:S02]  /*01c0*/  UIADD3 UR9, UPT, UPT, -UR4, URZ, URZ ;  /* 0x000000ff04097290 */ /* 0x000fe4000fffe1ff */
[----:B------:R-:W-:Y:S01]  /*01d0*/  IMAD.U32 R4, RZ, RZ, UR4 ;  /* 0x00000004ff047e24 */ /* 0x000fe2000f8e00ff */
[----:B-1----:R-:W-:-:S04]  /*01e0*/  UIADD3 UR5, UP1, UPT, UR6, 0x10, URZ ;  /* 0x0000001006057890 */ /* 0x002fc8000ff3e0ff */
[----:B------:R-:W-:-:S12]  /*01f0*/  UIADD3.X UR6, UPT, UPT, URZ, UR7, URZ, UP1, !UPT ;  /* 0x00000007ff067290 */ /* 0x000fd80008ffe4ff */
.L_x_8:
[----:B------:R-:W-:Y:S01]  /*0200*/  MOV R10, UR5 ;  /* 0x00000005000a7c02 */ /* 0x000fe20008000f00 */
[----:B------:R-:W-:Y:S01]  /*0210*/  IMAD.U32 R11, RZ, RZ, UR6 ;  /* 0x00000006ff0b7e24 */ /* 0x000fe2000f8e00ff */
[----:B------:R-:W1:Y:S03]  /*0220*/  LDC.64 R8, c[0x0][0x380] ;  /* 0x0000e000ff087b82 */ /* 0x000e660000000a00 */
[----:B------:R-:W-:-:S05]  /*0230*/  IMAD.WIDE R10, R6, 0x4, R10 ;  /* 0x00000004060a7825 */ /* 0x000fca00078e020a */
[----:B0-----:R-:W2:Y:S04]  /*0240*/  LDG.E R14, desc[UR10][R10.64+-0x10] ;  /* 0xfffff00a0a0e7981 */ /* 0x001ea8000c1e1900 */
[----:B------:R-:W3:Y:S04]  /*0250*/  LDG.E R13, desc[UR10][R10.64+-0xc] ;  /* 0xfffff40a0a0d7981 */ /* 0x000ee8000c1e1900 */
[----:B------:R-:W4:Y:S04]  /*0260*/  LDG.E R15, desc[UR10][R10.64+-0x8] ;  /* 0xfffff80a0a0f7981 */ /* 0x000f28000c1e1900 */
[----:B------:R-:W5:Y:S01]  /*0270*/  LDG.E R17, desc[UR10][R10.64+-0x4] ;  /* 0xfffffc0a0a117981 */ /* 0x000f62000c1e1900 */
[----:B-1----:R-:W-:-:S03]  /*0280*/  IMAD.WIDE.U32 R8, R12, 0x4, R8 ;  /* 0x000000040c087825 */ /* 0x002fc600078e0008 */
[----:B------:R-:W5:Y:S04]  /*0290*/  LDG.E R18, desc[UR10][R10.64] ;  /* 0x0000000a0a127981 */ /* 0x000f68000c1e1900 */
[----:B------:R-:W5:Y:S04]  /*02a0*/  LDG.E R19, desc[UR10][R10.64+0x4] ;  /* 0x0000040a0a137981 */ /* 0x000f68000c1e1900 */
[----:B------:R-:W5:Y:S04]  /*02b0*/  LDG.E R21, desc[UR10][R10.64+0x8] ;  /* 0x0000080a0a157981 */ /* 0x000f68000c1e1900 */
[----:B------:R-:W5:Y:S01]  /*02c0*/  LDG.E R22, desc[UR10][R10.64+0xc] ;  /* 0x00000c0a0a167981 */ /* 0x000f62000c1e1900 */
[----:B--2---:R-:W-:-:S13]  /*02d0*/  FSETP.GT.AND P6, PT, R14, 0.5, PT ;  /* 0x3f0000000e00780b */ /* 0x004fda0003fc4000 */
[----:B------:R-:W2:Y:S04]  /*02e0*/  @P6 LDG.E R14, desc[UR10][R8.64+0x8] ;  /* 0x0000080a080e6981 */ /* 0x000ea8000c1e1900 */
[----:B------:R-:W2:Y:S01]  /*02f0*/  @P6 LDG.E R16, desc[UR10][R8.64+0xc] ;  /* 0x00000c0a08106981 */ /* 0x000ea2000c1e1900 */
[----:B---3--:R-:W-:Y:S02]  /*0300*/  FSETP.GT.AND P5, PT, R13, 0.5, PT ;  /* 0x3f0000000d00780b */ /* 0x008fe40003fa4000 */
[----:B----4-:R-:W-:Y:S02]  /*0310*/  FSETP.GT.AND P4, PT, R15, 0.5, PT ;  /* 0x3f0000000f00780b */ /* 0x010fe40003f84000 */
[----:B-----5:R-:W-:Y:S02]  /*0320*/  FSETP.GT.AND P3, PT, R17, 0.5, PT ;  /* 0x3f0000001100780b */ /* 0x020fe40003f64000 */
[----:B------:R-:W-:-:S02]  /*0330*/  FSETP.GT.AND P2, PT, R18, 0.5, PT ;  /* 0x3f0000001200780b */ /* 0x000fc40003f44000 */
[----:B------:R-:W-:-:S05]  /*0340*/  FSETP.GT.AND P1, PT, R19, 0.5, PT ;  /* 0x3f0000001300780b */ /* 0x000fca0003f24000 */
[----:B------:R-:W3:Y:S01]  /*0350*/  @P5 LDG.E R18, desc[UR10][R8.64+0x18] ;  /* 0x0000180a08125981 */ /* 0x000ee2000c1e1900 */
[----:B------:R-:W-:-:S03]  /*0360*/  @P6 IADD3 R0, PT, PT, R0, 0x1, RZ ;  /* 0x0000000100006810 */ /* 0x000fc60007ffe0ff */
[----:B------:R-:W4:Y:S01]  /*0370*/  @P4 LDG.E R20, desc[UR10][R8.64+0x28] ;  /* 0x0000280a08144981 */ /* 0x000f22000c1e1900 */
[----:B------:R-:W-:-:S03]  /*0380*/  FSETP.GT.AND P0, PT, R21, 0.5, PT ;  /* 0x3f0000001500780b */ /* 0x000fc60003f04000 */
[----:B------:R-:W5:Y:S04]  /*0390*/  @P4 LDG.E R10, desc[UR10][R8.64+0x2c] ;  /* 0x00002c0a080a4981 */ /* 0x000f68000c1e1900 */
[----:B------:R-:W5:Y:S04]  /*03a0*/  @P2 LDG.E R24, desc[UR10][R8.64+0x48] ;  /* 0x0000480a08182981 */ /* 0x000f68000c1e1900 */
[----:B------:R-:W5:Y:S04]  /*03b0*/  @P2 LDG.E R26, desc[UR10][R8.64+0x4c] ;  /* 0x00004c0a081a2981 */ /* 0x000f68000c1e1900 */
[----:B------:R-:W5:Y:S04]  /*03c0*/  @P1 LDG.E R28, desc[UR10][R8.64+0x58] ;  /* 0x0000580a081c1981 */ /* 0x000f68000c1e1900 */
[----:B------:R-:W5:Y:S04]  /*03d0*/  @P1 LDG.E R11, desc[UR10][R8.64+0x5c] ;  /* 0x00005c0a080b1981 */ /* 0x000f68000c1e1900 */
[----:B------:R-:W5:Y:S04]  /*03e0*/  @P0 LDG.E R13, desc[UR10][R8.64+0x68] ;  /* 0x0000680a080d0981 */ /* 0x000f68000c1e1900 */
[----:B------:R-:W5:Y:S01]  /*03f0*/  @P0 LDG.E R15, desc[UR10][R8.64+0x6c] ;  /* 0x00006c0a080f0981 */ /* 0x000f62000c1e1900 */
[----:B--2---:R-:W-:-:S03]  /*0400*/  @P6 FADD R3, R3, R14 ;  /* 0x0000000e03036221 */ /* 0x004fc60000000000 */
[----:B------:R-:W2:Y:S01]  /*0410*/  @P5 LDG.E R14, desc[UR10][R8.64+0x1c] ;  /* 0x00001c0a080e5981 */ /* 0x000ea2000c1e1900 */
[----:B------:R-:W-:Y:S01]  /*0420*/  @P6 FADD R5, R5, R16 ;  /* 0x0000001005056221 */ /* 0x000fe20000000000 */
[----:B------:R-:W-:Y:S02]  /*0430*/  FSETP.GT.AND P6, PT, R22, 0.5, PT ;  /* 0x3f0000001600780b */ /* 0x000fe40003fc4000 */
[----:B------:R-:W5:Y:S04]  /*0440*/  @P3 LDG.E R16, desc[UR10][R8.64+0x38] ;  /* 0x0000380a08103981 */ /* 0x000f68000c1e1900 */
[----:B------:R-:W5:Y:S07]  /*0450*/  @P3 LDG.E R22, desc[UR10][R8.64+0x3c] ;  /* 0x00003c0a08163981 */ /* 0x000f6e000c1e1900 */
[----:B------:R-:W5:Y:S04]  /*0460*/  @P6 LDG.E R17, desc[UR10][R8.64+0x78] ;  /* 0x0000780a08116981 */ /* 0x000f68000c1e1900 */
[----:B------:R-:W5:Y:S01]  /*0470*/  @P6 LDG.E R19, desc[UR10][R8.64+0x7c] ;  /* 0x00007c0a08136981 */ /* 0x000f62000c1e1900 */
[----:B------:R-:W-:-:S02]  /*0480*/  @P5 VIADD R0, R0, 0x1 ;  /* 0x0000000100005836 */ /* 0x000fc40000000000 */
[----:B---3--:R-:W-:-:S03]  /*0490*/  @P5 FADD R3, R3, R18 ;  /* 0x0000001203035221 */ /* 0x008fc60000000000 */
[----:B------:R-:W-:Y:S01]  /*04a0*/  @P4 IADD3 R0, PT, PT, R0, 0x1, RZ ;  /* 0x0000000100004810 */ /* 0x000fe20007ffe0ff */
[----:B----4-:R-:W-:-:S04]  /*04b0*/  @P4 FADD R3, R3, R20 ;  /* 0x0000001403034221 */ /* 0x010fc80000000000 */
[----:B------:R-:W-:Y:S01]  /*04c0*/  @P3 VIADD R0, R0, 0x1 ;  /* 0x0000000100003836 */ /* 0x000fe20000000000 */
[----:B------:R-:W-:-:S04]  /*04d0*/  UIADD3 UR9, UPT, UPT, UR9, 0x8, URZ ;  /* 0x0000000809097890 */ /* 0x000fc8000fffe0ff */
[----:B------:R-:W-:Y:S01]  /*04e0*/  @P2 IADD3 R0, PT, PT, R0, 0x1, RZ ;  /* 0x0000000100002810 */ /* 0x000fe20007ffe0ff */
[----:B------:R-:W-:-:S04]  /*04f0*/  UISETP.NE.AND UP1, UPT, UR9, URZ, UPT ;  /* 0x000000ff0900728c */ /* 0x000fc8000bf25270 */
[----:B------:R-:W-:-:S05]  /*0500*/  @P1 VIADD R0, R0, 0x1 ;  /* 0x0000000100001836 */ /* 0x000fca0000000000 */
[----:B------:R-:W-:Y:S01]  /*0510*/  @P0 IADD3 R0, PT, PT, R0, 0x1, RZ ;  /* 0x0000000100000810 */ /* 0x000fe20007ffe0ff */
[----:B------:R-:W-:Y:S01]  /*0520*/  VIADD R12, R12, 0x20 ;  /* 0x000000200c0c7836 */ /* 0x000fe20000000000 */
[----:B------:R-:W-:-:S03]  /*0530*/  IADD3 R6, PT, PT, R6, 0x8, RZ ;  /* 0x0000000806067810 */ /* 0x000fc60007ffe0ff */
[----:B------:R-:W-:Y:S02]  /*0540*/  @P6 VIADD R0, R0, 0x1 ;  /* 0x0000000100006836 */ /* 0x000fe40000000000 */
[----:B--2---:R-:W-:-:S04]  /*0550*/  @P5 FADD R5, R5, R14 ;  /* 0x0000000e05055221 */ /* 0x004fc80000000000 */
[----:B-----5:R-:W-:Y:S01]  /*0560*/  @P4 FADD R5, R5, R10 ;  /* 0x0000000a05054221 */ /* 0x020fe20000000000 */
[----:B------:R-:W-:-:S03]  /*0570*/  @P3 FADD R3, R3, R16 ;  /* 0x0000001003033221 */ /* 0x000fc60000000000 */
[----:B------:R-:W-:Y:S01]  /*0580*/  @P3 FADD R5, R5, R22 ;  /* 0x0000001605053221 */ /* 0x000fe20000000000 */
        /* <DEDUP_REMOVED lines=8> */
[----:B------:R-:W-:Y:S06]  /*0610*/  BRA.U UP1, `(.L_x_8) ;  /* 0xfffffff901f87547 */ /* 0x000fec000b83ffff */
.L_x_7:
[----:B------:R-:W-:Y:S05]  /*0620*/  BRA.U !UP0, `(.L_x_6) ;  /* 0x00000005087c7547 */ /* 0x000fea000b800000 */
[----:B------:R-:W1:Y:S01]  /*0630*/  LDCU UR4, c[0x0][0x398] ;  /* 0x00007300ff0477ac */ /* 0x000e620008000800 */
[----:B------:R-:W-:Y:S02]  /*0640*/  UISETP.GE.U32.AND UP0, UPT, UR8, 0x4, UPT ;  /* 0x000000040800788c */ /* 0x000fe4000bf06070 */
[----:B-1----:R-:W-:-:S04]  /*0650*/  ULOP3.LUT UR5, UR4, 0x3, URZ, 0xc0, !UPT ;  /* 0x0000000304057892 */ /* 0x002fc8000f8ec0ff */
[----:B------:R-:W-:-:S03]  /*0660*/  UISETP.NE.AND UP1, UPT, UR5, URZ, UPT ;  /* 0x000000ff0500728c */ /* 0x000fc6000bf25270 */
[----:B------:R-:W-:Y:S08]  /*0670*/  BRA.U !UP0, `(.L_x_9) ;  /* 0x0000000108b07547 */ /* 0x000ff0000b800000 */
[----:B------:R-:W1:Y:S01]  /*0680*/  LDC.64 R8, c[0x0][0x388] ;  /* 0x0000e200ff087b82 */ /* 0x000e620000000a00 */
[----:B------:R-:W-:-:S05]  /*0690*/  IADD3 R13, PT, PT, R7, R4, RZ ;  /* 0x00000004070d7210 */ /* 0x000fca0007ffe0ff */
[----:B-1----:R-:W-:-:S05]  /*06a0*/  IMAD.WIDE R12, R13, 0x4, R8 ;  /* 0x000000040d0c7825 */ /* 0x002fca00078e0208 */
[----:B0-----:R-:W2:Y:S04]  /*06b0*/  LDG.E R10, desc[UR10][R12.64] ;  /* 0x0000000a0c0a7981 */ /* 0x001ea8000c1e1900 */
[----:B------:R-:W3:Y:S04]  /*06c0*/  LDG.E R6, desc[UR10][R12.64+0x4] ;  /* 0x0000040a0c067981 */ /* 0x000ee8000c1e1900 */
[----:B------:R-:W4:Y:S04]  /*06d0*/  LDG.E R8, desc[UR10][R12.64+0x8] ;  /* 0x0000080a0c087981 */ /* 0x000f28000c1e1900 */
[----:B------:R-:W5:Y:S01]  /*06e0*/  LDG.E R9, desc[UR10][R12.64+0xc] ;  /* 0x00000c0a0c097981 */ /* 0x000f62000c1e1900 */
[----:B--2---:R-:W-:-:S02]  /*06f0*/  FSETP.GT.AND P0, PT, R10, 0.5, PT ;  /* 0x3f0000000a00780b */ /* 0x004fc40003f04000 */
[----:B---3--:R-:W-:Y:S02]  /*0700*/  FSETP.GT.AND P1, PT, R6, 0.5, PT ;  /* 0x3f0000000600780b */ /* 0x008fe40003f24000 */
[----:B----4-:R-:W-:Y:S02]  /*0710*/  FSETP.GT.AND P2, PT, R8, 0.5, PT ;  /* 0x3f0000000800780b */ /* 0x010fe40003f44000 */
[----:B-----5:R-:W-:-:S07]  /*0720*/  FSETP.GT.AND P3, PT, R9, 0.5, PT ;  /* 0x3f0000000900780b */ /* 0x020fce0003f64000 */
[----:B------:R-:W0:Y:S01]  /*0730*/  @P0 LDC.64 R14, c[0x0][0x380] ;  /* 0x0000e000ff0e0b82 */ /* 0x000e220000000a00 */
[C---:B------:R-:W-:Y:S01]  /*0740*/  @P0 IMAD.SHL.U32 R19, R4.reuse, 0x4, RZ ;  /* 0x0000000404130824 */ /* 0x040fe200078e00ff */
[----:B------:R-:W-:-:S06]  /*0750*/  @P1 LEA R21, R4, 0x4, 0x2 ;  /* 0x0000000404151811 */ /* 0x000fcc00078e10ff */
[----:B------:R-:W1:Y:S08]  /*0760*/  @P1 LDC.64 R16, c[0x0][0x380] ;  /* 0x0000e000ff101b82 */ /* 0x000e700000000a00 */
[----:B------:R-:W2:Y:S08]  /*0770*/  @P2 LDC.64 R10, c[0x0][0x380] ;  /* 0x0000e000ff0a2b82 */ /* 0x000eb00000000a00 */
[----:B------:R-:W3:Y:S01]  /*0780*/  @P3 LDC.64 R8, c[0x0][0x380] ;  /* 0x0000e000ff083b82 */ /* 0x000ee20000000a00 */
[----:B0-----:R-:W-:Y:S01]  /*0790*/  @P0 IMAD.WIDE.U32 R14, R19, 0x4, R14 ;  /* 0x00000004130e0825 */ /* 0x001fe200078e000e */
[----:B------:R-:W-:-:S04]  /*07a0*/  @P2 LEA R19, R4, 0x8, 0x2 ;  /* 0x0000000804132811 */ /* 0x000fc800078e10ff */
[----:B------:R-:W4:Y:S01]  /*07b0*/  @P0 LDG.E R6, desc[UR10][R14.64+0x8] ;  /* 0x0000080a0e060981 */ /* 0x000f22000c1e1900 */
[----:B-1----:R-:W-:-:S03]  /*07c0*/  @P1 IMAD.WIDE.U32 R12, R21, 0x4, R16 ;  /* 0x00000004150c1825 */ /* 0x002fc600078e0010 */
[----:B------:R-:W5:Y:S01]  /*07d0*/  @P0 LDG.E R16, desc[UR10][R14.64+0xc] ;  /* 0x00000c0a0e100981 */ /* 0x000f62000c1e1900 */
[----:B------:R-:W-:-:S03]  /*07e0*/  @P3 LEA R17, R4, 0xc, 0x2 ;  /* 0x0000000c04113811 */ /* 0x000fc600078e10ff */
[----:B------:R-:W5:Y:S01]  /*07f0*/  @P1 LDG.E R18, desc[UR10][R12.64+0x8] ;  /* 0x0000080a0c121981 */ /* 0x000f62000c1e1900 */
[----:B--2---:R-:W-:-:S03]  /*0800*/  @P2 IMAD.WIDE.U32 R10, R19, 0x4, R10 ;  /* 0x00000004130a2825 */ /* 0x004fc600078e000a */
[----:B------:R-:W2:Y:S04]  /*0810*/  @P1 LDG.E R20, desc[UR10][R12.64+0xc] ;  /* 0x00000c0a0c141981 */ /* 0x000ea8000c1e1900 */
[----:B------:R-:W2:Y:S01]  /*0820*/  @P2 LDG.E R22, desc[UR10][R10.64+0x8] ;  /* 0x0000080a0a162981 */ /* 0x000ea2000c1e1900 */
[----:B---3--:R-:W-:-:S03]  /*0830*/  @P3 IMAD.WIDE.U32 R8, R17, 0x4, R8 ;  /* 0x0000000411083825 */ /* 0x008fc600078e0008 */
[----:B------:R-:W3:Y:S04]  /*0840*/  @P2 LDG.E R24, desc[UR10][R10.64+0xc] ;  /* 0x00000c0a0a182981 */ /* 0x000ee8000c1e1900 */
[----:B------:R-:W3:Y:S04]  /*0850*/  @P3 LDG.E R26, desc[UR10][R8.64+0x8] ;  /* 0x0000080a081a3981 */ /* 0x000ee8000c1e1900 */
[----:B------:R-:W3:Y:S01]  /*0860*/  @P3 LDG.E R28, desc[UR10][R8.64+0xc] ;  /* 0x00000c0a081c3981 */ /* 0x000ee2000c1e1900 */
[----:B------:R-:W-:-:S05]  /*0870*/  @P0 IADD3 R0, PT, PT, R0, 0x1, RZ ;  /* 0x0000000100000810 */ /* 0x000fca0007ffe0ff */
[----:B------:R-:W-:-:S05]  /*0880*/  @P1 VIADD R0, R0, 0x1 ;  /* 0x0000000100001836 */ /* 0x000fca0000000000 */
[----:B------:R-:W-:Y:S01]  /*0890*/  @P2 IADD3 R0, PT, PT, R0, 0x1, RZ ;  /* 0x0000000100002810 */ /* 0x000fe20007ffe0ff */
[----:B------:R-:W-:-:S03]  /*08a0*/  VIADD R4, R4, 0x4 ;  /* 0x0000000404047836 */ /* 0x000fc60000000000 */
[----:B------:R-:W-:Y:S01]  /*08b0*/  @P3 IADD3 R0, PT, PT, R0, 0x1, RZ ;  /* 0x0000000100003810 */ /* 0x000fe20007ffe0ff */
[----:B----4-:R-:W-:Y:S01]  /*08c0*/  @P0 FADD R3, R3, R6 ;  /* 0x0000000603030221 */ /* 0x010fe20000000000 */
[----:B-----5:R-:W-:-:S03]  /*08d0*/  @P0 FADD R5, R5, R16 ;  /* 0x0000001005050221 */ /* 0x020fc60000000000 */
[----:B------:R-:W-:Y:S01]  /*08e0*/  @P1 FADD R3, R3, R18 ;  /* 0x0000001203031221 */ /* 0x000fe20000000000 */
[----:B--2---:R-:W-:-:S03]  /*08f0*/  @P1 FADD R5, R5, R20 ;  /* 0x0000001405051221 */ /* 0x004fc60000000000 */
[----:B------:R-:W-:Y:S01]  /*0900*/  @P2 FADD R3, R3, R22 ;  /* 0x0000001603032221 */ /* 0x000fe20000000000 */
[----:B---3--:R-:W-:-:S03]  /*0910*/  @P2 FADD R5, R5, R24 ;  /* 0x0000001805052221 */ /* 0x008fc60000000000 */
[----:B------:R-:W-:Y:S01]  /*0920*/  @P3 FADD R3, R3, R26 ;  /* 0x0000001a03033221 */ /* 0x000fe20000000000 */
[----:B------:R-:W-:-:S07]  /*0930*/  @P3 FADD R5, R5, R28 ;  /* 0x0000001c05053221 */ /* 0x000fce0000000000 */
.L_x_9:
[----:B------:R-:W-:Y:S05]  /*0940*/  BRA.U !UP1, `(.L_x_6) ;  /* 0x0000000109b47547 */ /* 0x000fea000b800000 */
[----:B------:R-:W-:Y:S02]  /*0950*/  UISETP.NE.AND UP0, UPT, UR5, 0x1, UPT ;  /* 0x000000010500788c */ /* 0x000fe4000bf05270 */
[----:B------:R-:W-:-:S04]  /*0960*/  ULOP3.LUT UR4, UR4, 0x1, URZ, 0xc0, !UPT ;  /* 0x0000000104047892 */ /* 0x000fc8000f8ec0ff */
[----:B------:R-:W-:-:S03]  /*0970*/  UISETP.NE.U32.AND UP1, UPT, UR4, 0x1, UPT ;  /* 0x000000010400788c */ /* 0x000fc6000bf25070 */
[----:B------:R-:W-:Y:S08]  /*0980*/  BRA.U !UP0, `(.L_x_10) ;  /* 0x0000000108607547 */ /* 0x000ff0000b800000 */
[----:B------:R-:W1:Y:S01]  /*0990*/  LDC.64 R8, c[0x0][0x388] ;  /* 0x0000e200ff087b82 */ /* 0x000e620000000a00 */
[----:B------:R-:W-:-:S04]  /*09a0*/  IMAD.IADD R11, R7, 0x1, R4 ;  /* 0x00000001070b7824 */ /* 0x000fc800078e0204 */
[----:B-1----:R-:W-:-:S05]  /*09b0*/  IMAD.WIDE R8, R11, 0x4, R8 ;  /* 0x000000040b087825 */ /* 0x002fca00078e0208 */
[----:B0-----:R-:W2:Y:S04]  /*09c0*/  LDG.E R10, desc[UR10][R8.64] ;  /* 0x0000000a080a7981 */ /* 0x001ea8000c1e1900 */
[----:B------:R-:W3:Y:S01]  /*09d0*/  LDG.E R6, desc[UR10][R8.64+0x4] ;  /* 0x0000040a08067981 */ /* 0x000ee2000c1e1900 */
[----:B--2---:R-:W-:Y:S02]  /*09e0*/  FSETP.GT.AND P0, PT, R10, 0.5, PT ;  /* 0x3f0000000a00780b */ /* 0x004fe40003f04000 */
[----:B---3--:R-:W-:-:S11]  /*09f0*/  FSETP.GT.AND P1, PT, R6, 0.5, PT ;  /* 0x3f0000000600780b */ /* 0x008fd60003f24000 */
[----:B------:R-:W0:Y:S01]  /*0a00*/  @P0 LDC.64 R10, c[0x0][0x380] ;  /* 0x0000e000ff0a0b82 */ /* 0x000e220000000a00 */
[C---:B------:R-:W-:Y:S02]  /*0a10*/  @P0 SHF.L.U32 R15, R4.reuse, 0x2, RZ ;  /* 0x00000002040f0819 */ /* 0x040fe400000006ff */
[----:B------:R-:W-:-:S05]  /*0a20*/  @P1 LEA R17, R4, 0x4, 0x2 ;  /* 0x0000000404111811 */ /* 0x000fca00078e10ff */
[----:B------:R-:W1:Y:S01]  /*0a30*/  @P1 LDC.64 R12, c[0x0][0x380] ;  /* 0x0000e000ff0c1b82 */ /* 0x000e620000000a00 */
[----:B0-----:R-:W-:-:S05]  /*0a40*/  @P0 IMAD.WIDE.U32 R10, R15, 0x4, R10 ;  /* 0x000000040f0a0825 */ /* 0x001fca00078e000a */
[----:B------:R-:W2:Y:S01]  /*0a50*/  @P0 LDG.E R6, desc[UR10][R10.64+0x8] ;  /* 0x0000080a0a060981 */ /* 0x000ea2000c1e1900 */
[----:B-1----:R-:W-:-:S03]  /*0a60*/  @P1 IMAD.WIDE.U32 R12, R17, 0x4, R12 ;  /* 0x00000004110c1825 */ /* 0x002fc600078e000c */
[----:B------:R-:W3:Y:S04]  /*0a70*/  @P0 LDG.E R14, desc[UR10][R10.64+0xc] ;  /* 0x00000c0a0a0e0981 */ /* 0x000ee8000c1e1900 */
[----:B------:R-:W4:Y:S04]  /*0a80*/  @P1 LDG.E R8, desc[UR10][R12.64+0x8] ;  /* 0x0000080a0c081981 */ /* 0x000f28000c1e1900 */
[----:B------:R-:W5:Y:S01]  /*0a90*/  @P1 LDG.E R16, desc[UR10][R12.64+0xc] ;  /* 0x00000c0a0c101981 */ /* 0x000f62000c1e1900 */
[----:B------:R-:W-:Y:S01]  /*0aa0*/  @P0 VIADD R0, R0, 0x1 ;  /* 0x0000000100000836 */ /* 0x000fe20000000000 */
[----:B------:R-:W-:-:S03]  /*0ab0*/  IADD3 R4, PT, PT, R4, 0x2, RZ ;  /* 0x0000000204047810 */ /* 0x000fc60007ffe0ff */
[----:B------:R-:W-:Y:S02]  /*0ac0*/  @P1 VIADD R0, R0, 0x1 ;  /* 0x0000000100001836 */ /* 0x000fe40000000000 */
[----:B--2---:R-:W-:Y:S01]  /*0ad0*/  @P0 FADD R3, R3, R6 ;  /* 0x0000000603030221 */ /* 0x004fe20000000000 */
[----:B---3--:R-:W-:-:S03]  /*0ae0*/  @P0 FADD R5, R5, R14 ;  /* 0x0000000e05050221 */ /* 0x008fc60000000000 */
[----:B----4-:R-:W-:Y:S01]  /*0af0*/  @P1 FADD R3, R3, R8 ;  /* 0x0000000803031221 */ /* 0x010fe20000000000 */
[----:B-----5:R-:W-:-:S07]  /*0b00*/  @P1 FADD R5, R5, R16 ;  /* 0x0000001005051221 */ /* 0x020fce0000000000 */
.L_x_10:
[----:B------:R-:W-:Y:S05]  /*0b10*/  BRA.U UP1, `(.L_x_6) ;  /* 0x0000000101407547 */ /* 0x000fea000b800000 */
[----:B------:R-:W1:Y:S01]  /*0b20*/  LDC.64 R8, c[0x0][0x388] ;  /* 0x0000e200ff087b82 */ /* 0x000e620000000a00 */
[----:B------:R-:W-:-:S05]  /*0b30*/  IADD3 R7, PT, PT, R7, R4, RZ ;  /* 0x0000000407077210 */ /* 0x000fca0007ffe0ff */
[----:B-1----:R-:W-:-:S06]  /*0b40*/  IMAD.WIDE R6, R7, 0x4, R8 ;  /* 0x0000000407067825 */ /* 0x002fcc00078e0208 */
[----:B0-----:R-:W2:Y:S01]  /*0b50*/  LDG.E R6, desc[UR10][R6.64] ;  /* 0x0000000a06067981 */ /* 0x001ea2000c1e1900 */
[----:B------:R-:W-:Y:S01]  /*0b60*/  BSSY.RECONVERGENT B0, `(.L_x_6) ;  /* 0x000000b000007945 */ /* 0x000fe20003800200 */
[----:B--2---:R-:W-:-:S13]  /*0b70*/  FSETP.GT.AND P0, PT, R6, 0.5, PT ;  /* 0x3f0000000600780b */ /* 0x004fda0003f04000 */
[----:B------:R-:W-:Y:S05]  /*0b80*/  @!P0 BRA `(.L_x_11) ;  /* 0x0000000000208947 */ /* 0x000fea0003800000 */
[----:B------:R-:W0:Y:S01]  /*0b90*/  LDC.64 R6, c[0x0][0x380] ;  /* 0x0000e000ff067b82 */ /* 0x000e220000000a00 */
[----:B------:R-:W-:-:S04]  /*0ba0*/  IMAD.SHL.U32 R9, R4, 0x4, RZ ;  /* 0x0000000404097824 */ /* 0x000fc800078e00ff */
[----:B0-----:R-:W-:-:S05]  /*0bb0*/  IMAD.WIDE.U32 R6, R9, 0x4, R6 ;  /* 0x0000000409067825 */ /* 0x001fca00078e0006 */
[----:B------:R-:W2:Y:S04]  /*0bc0*/  LDG.E R4, desc[UR10][R6.64+0x8] ;  /* 0x0000080a06047981 */ /* 0x000ea8000c1e1900 */
[----:B------:R-:W3:Y:S01]  /*0bd0*/  LDG.E R8, desc[UR10][R6.64+0xc] ;  /* 0x00000c0a06087981 */ /* 0x000ee2000c1e1900 */
[----:B------:R-:W-:Y:S01]  /*0be0*/  IADD3 R0, PT, PT, R0, 0x1, RZ ;  /* 0x0000000100007810 */ /* 0x000fe20007ffe0ff */
[----:B--2---:R-:W-:Y:S01]  /*0bf0*/  FADD R3, R3, R4 ;  /* 0x0000000403037221 */ /* 0x004fe20000000000 */
[----:B---3--:R-:W-:-:S07]  /*0c00*/  FADD R5, R5, R8 ;  /* 0x0000000805057221 */ /* 0x008fce0000000000 */
.L_x_11:
[----:B------:R-:W-:Y:S05]  /*0c10*/  BSYNC.RECONVERGENT B0 ;  /* 0x0000000000007941 */ /* 0x000fea0003800200 */
.L_x_6:
[----:B------:R-:W-:Y:S01]  /*0c20*/  ISETP.GE.AND P0, PT, R0, 0x1, PT ;  /* 0x000000010000780c */ /* 0x000fe20003f06270 */
[----:B------:R-:W-:-:S12]  /*0c30*/  BSSY.RECONVERGENT B0, `(.L_x_12) ;  /* 0x0000026000007945 */ /* 0x000fd80003800200 */
[----:B------:R-:W-:Y:S05]  /*0c40*/  @!P0 BRA `(.L_x_13) ;  /* 0x00000000007c8947 */ /* 0x000fea0003800000 */
[----:B------:R-:W-:Y:S01]  /*0c50*/  I2FP.F32.U32 R6, R0 ;  /* 0x0000000000067245 */ /* 0x000fe20000201000 */
[----:B------:R-:W-:Y:S03]  /*0c60*/  BSSY.RECONVERGENT B1, `(.L_x_14) ;  /* 0x000000e000017945 */ /* 0x000fe60003800200 */
[----:B------:R-:W1:Y:S08]  /*0c70*/  MUFU.RCP R7, R6 ;  /* 0x0000000600077308 */ /* 0x000e700000001000 */
[----:B------:R-:W2:Y:S01]  /*0c80*/  FCHK P0, R3, R6 ;  /* 0x0000000603007302 */ /* 0x000ea20000000000 */
[----:B-1----:R-:W-:-:S04]  /*0c90*/  FFMA R0, -R6, R7, 1 ;  /* 0x3f80000006007423 */ /* 0x002fc80000000107 */
[----:B------:R-:W-:-:S04]  /*0ca0*/  FFMA R0, R7, R0, R7 ;  /* 0x0000000007007223 */ /* 0x000fc80000000007 */
[----:B------:R-:W-:-:S04]  /*0cb0*/  FFMA R7, R0, R3, RZ ;  /* 0x0000000300077223 */ /* 0x000fc800000000ff */
[----:B------:R-:W-:-:S04]  /*0cc0*/  FFMA R4, -R6, R7, R3 ;  /* 0x0000000706047223 */ /* 0x000fc80000000103 */
[----:B------:R-:W-:Y:S01]  /*0cd0*/  FFMA R4, R0, R4, R7 ;  /* 0x0000000400047223 */ /* 0x000fe20000000007 */
[----:B--2---:R-:W-:Y:S06]  /*0ce0*/  @!P0 BRA `(.L_x_15) ;  /* 0x0000000000148947 */ /* 0x004fec0003800000 */
[----:B------:R-:W-:Y:S01]  /*0cf0*/  IMAD.MOV.U32 R0, RZ, RZ, R3 ;  /* 0x000000ffff007224 */ /* 0x000fe200078e0003 */
[----:B------:R-:W-:Y:S02]  /*0d00*/  MOV R3, R6 ;  /* 0x0000000600037202 */ /* 0x000fe40000000f00 */
[----:B------:R-:W-:-:S07]  /*0d10*/  MOV R8, 0xd30 ;  /* 0x00000d3000087802 */ /* 0x000fce0000000f00 */
[----:B0-----:R-:W-:Y:S05]  /*0d20*/  CALL.REL.NOINC `($__internal_0_$__cuda_sm3x_div_rn_noftz_f32_slowpath) ;  /* 0x0000000000ac7944 */ /* 0x001fea0003c00000 */
[----:B------:R-:W-:-:S07]  /*0d30*/  IMAD.MOV.U32 R4, RZ, RZ, R0 ;  /* 0x000000ffff047224 */ /* 0x000fce00078e0000 */
.L_x_15:
[----:B0-----:R-:W-:Y:S05]  /*0d40*/  BSYNC.RECONVERGENT B1 ;  /* 0x0000000000017941 */ /* 0x001fea0003800200 */
.L_x_14:
[----:B------:R-:W0:Y:S01]  /*0d50*/  MUFU.RCP R3, R6 ;  /* 0x0000000600037308 */ /* 0x000e220000001000 */
[----:B------:R-:W-:Y:S07]  /*0d60*/  BSSY.RECONVERGENT B1, `(.L_x_16) ;  /* 0x000000c000017945 */ /* 0x000fee0003800200 */
[----:B------:R-:W1:Y:S01]  /*0d70*/  FCHK P0, R5, R6 ;  /* 0x0000000605007302 */ /* 0x000e620000000000 */
[----:B0-----:R-:W-:-:S04]  /*0d80*/  FFMA R0, -R6, R3, 1 ;  /* 0x3f80000006007423 */ /* 0x001fc80000000103 */
[----:B------:R-:W-:-:S04]  /*0d90*/  FFMA R0, R3, R0, R3 ;  /* 0x0000000003007223 */ /* 0x000fc80000000003 */
[----:B------:R-:W-:-:S04]  /*0da0*/  FFMA R3, R0, R5, RZ ;  /* 0x0000000500037223 */ /* 0x000fc800000000ff */
[----:B------:R-:W-:-:S04]  /*0db0*/  FFMA R8, -R6, R3, R5 ;  /* 0x0000000306087223 */ /* 0x000fc80000000105 */
[----:B------:R-:W-:Y:S01]  /*0dc0*/  FFMA R0, R0, R8, R3 ;  /* 0x0000000800007223 */ /* 0x000fe20000000003 */
[----:B-1----:R-:W-:Y:S06]  /*0dd0*/  @!P0 BRA `(.L_x_17) ;  /* 0x0000000000108947 */ /* 0x002fec0003800000 */
[----:B------:R-:W-:Y:S01]  /*0de0*/  MOV R0, R5 ;  /* 0x0000000500007202 */ /* 0x000fe20000000f00 */
[----:B------:R-:W-:Y:S01]  /*0df0*/  IMAD.MOV.U32 R3, RZ, RZ, R6 ;  /* 0x000000ffff037224 */ /* 0x000fe200078e0006 */
[----:B------:R-:W-:-:S07]  /*0e00*/  MOV R8, 0xe20 ;  /* 0x00000e2000087802 */ /* 0x000fce0000000f00 */
[----:B------:R-:W-:Y:S05]  /*0e10*/  CALL.REL.NOINC `($__internal_0_$__cuda_sm3x_div_rn_noftz_f32_slowpath) ;  /* 0x0000000000707944 */ /* 0x000fea0003c00000 */
.L_x_17:
[----:B------:R-:W-:Y:S05]  /*0e20*/  BSYNC.RECONVERGENT B1 ;  /* 0x0000000000017941 */ /* 0x000fea0003800200 */
.L_x_16:
[----:B------:R-:W-:Y:S05]  /*0e30*/  BRA `(.L_x_18) ;  /* 0x0000000000147947 */ /* 0x000fea0003800000 */
.L_x_13:
[----:B------:R-:W1:Y:S01]  /*0e40*/  LDC.64 R6, c[0x0][0x380] ;  /* 0x0000e000ff067b82 */ /* 0x000e620000000a00 */
[----:B------:R-:W-:-:S05]  /*0e50*/  SHF.L.U32 R3, R2, 0x2, RZ ;  /* 0x0000000202037819 */ /* 0x000fca00000006ff */
[----:B-1----:R-:W-:-:S05]  /*0e60*/  IMAD.WIDE R6, R3, 0x4, R6 ;  /* 0x0000000403067825 */ /* 0x002fca00078e0206 */
[----:B0-----:R0:W5:Y:S04]  /*0e70*/  LDG.E R4, desc[UR10][R6.64+0x8] ;  /* 0x0000080a06047981 */ /* 0x001168000c1e1900 */
[----:B------:R0:W5:Y:S02]  /*0e80*/  LDG.E R0, desc[UR10][R6.64+0xc] ;  /* 0x00000c0a06007981 */ /* 0x000164000c1e1900 */
.L_x_18:
[----:B------:R-:W-:Y:S05]  /*0e90*/  BSYNC.RECONVERGENT B0 ;  /* 0x0000000000007941 */ /* 0x000fea0003800200 */
.L_x_12:
[----:B0-----:R-:W0:Y:S01]  /*0ea0*/  LDC.64 R6, c[0x0][0x380] ;  /* 0x0000e000ff067b82 */ /* 0x001e220000000a00 */
[----:B------:R-:W-:-:S07]  /*0eb0*/  IMAD.SHL.U32 R11, R2, 0x4, RZ ;  /* 0x00000004020b7824 */ /* 0x000fce00078e00ff */
[----:B------:R-:W1:Y:S01]  /*0ec0*/  LDC.64 R2, c[0x0][0x390] ;  /* 0x0000e400ff027b82 */ /* 0x000e620000000a00 */
[----:B0-----:R-:W-:-:S05]  /*0ed0*/  IMAD.WIDE R6, R11, 0x4, R6 ;  /* 0x000000040b067825 */ /* 0x001fca00078e0206 */
[----:B------:R-:W2:Y:S04]  /*0ee0*/  LDG.E R5, desc[UR10][R6.64+0x8] ;  /* 0x0000080a06057981 */ /* 0x000ea8000c1e1900 */
[----:B------:R-:W3:Y:S04]  /*0ef0*/  LDG.E R9, desc[UR10][R6.64+0xc] ;  /* 0x00000c0a06097981 */ /* 0x000ee8000c1e1900 */
[----:B------:R-:W4:Y:S04]  /*0f00*/  LDG.E R8, desc[UR10][R6.64] ;  /* 0x0000000a06087981 */ /* 0x000f28000c1e1900 */
[----:B------:R-:W4:Y:S01]  /*0f10*/  LDG.E R10, desc[UR10][R6.64+0x4] ;  /* 0x0000040a060a7981 */ /* 0x000f22000c1e1900 */
[----:B-1----:R-:W-:-:S04]  /*0f20*/  IMAD.WIDE R2, R11, 0x4, R2 ;  /* 0x000000040b027825 */ /* 0x002fc800078e0202 */
[----:B--2--5:R-:W-:Y:S01]  /*0f30*/  FADD R4, -R5, R4 ;  /* 0x0000000405047221 */ /* 0x024fe20000000100 */
[----:B---3--:R-:W-:-:S03]  /*0f40*/  FADD R0, -R9, R0 ;  /* 0x0000000009007221 */ /* 0x008fc60000000100 */
[----:B------:R-:W-:Y:S01]  /*0f50*/  FFMA R5, R4, 0.050000000745058059692, R5 ;  /* 0x3d4ccccd04057823 */ /* 0x000fe20000000005 */
[----:B------:R-:W-:-:S03]  /*0f60*/  FFMA R9, R0, 0.050000000745058059692, R9 ;  /* 0x3d4ccccd00097823 */ /* 0x000fc60000000009 */
[----:B----4-:R-:W-:Y:S01]  /*0f70*/  FADD R11, R5, R8 ;  /* 0x00000008050b7221 */ /* 0x010fe20000000000 */
[----:B------:R-:W-:Y:S01]  /*0f80*/  STG.E desc[UR10][R2.64+0x8], R5 ;  /* 0x0000080502007986 */ /* 0x000fe2000c10190a */
[----:B------:R-:W-:-:S03]  /*0f90*/  FADD R13, R9, R10 ;  /* 0x0000000a090d7221 */ /* 0x000fc60000000000 */
[----:B------:R-:W-:Y:S04]  /*0fa0*/  STG.E desc[UR10][R2.64+0xc], R9 ;  /* 0x00000c0902007986 */ /* 0x000fe8000c10190a */
[----:B------:R-:W-:Y:S04]  /*0fb0*/  STG.E desc[UR10][R2.64], R11 ;  /* 0x0000000b02007986 */ /* 0x000fe8000c10190a */
[----:B------:R-:W-:Y:S01]  /*0fc0*/  STG.E desc[UR10][R2.64+0x4], R13 ;  /* 0x0000040d02007986 */ /* 0x000fe2000c10190a */
[----:B------:R-:W-:Y:S05]  /*0fd0*/  EXIT ;  /* 0x000000000000794d */ /* 0x000fea0003800000 */
        .weak           $__internal_0_$__cuda_sm3x_div_rn_noftz_f32_slowpath
        .type           $__internal_0_$__cuda_sm3x_div_rn_noftz_f32_slowpath,@function
        .size           $__internal_0_$__cuda_sm3x_div_rn_noftz_f32_slowpath,(.L_x_31 - $__internal_0_$__cuda_sm3x_div_rn_noftz_f32_slowpath)
$__internal_0_$__cuda_sm3x_div_rn_noftz_f32_slowpath:
[----:B------:R-:W-:Y:S01]  /*0fe0*/  SHF.R.U32.HI R9, RZ, 0x17, R3 ;  /* 0x00000017ff097819 */ /* 0x000fe20000011603 */
[----:B------:R-:W-:Y:S01]  /*0ff0*/  BSSY.RECONVERGENT B2, `(.L_x_19) ;  /* 0x0000062000027945 */ /* 0x000fe20003800200 */
[----:B------:R-:W-:Y:S02]  /*1000*/  SHF.R.U32.HI R7, RZ, 0x17, R0 ;  /* 0x00000017ff077819 */ /* 0x000fe40000011600 */
[----:B------:R-:W-:Y:S02]  /*1010*/  LOP3.LUT R14, R9, 0xff, RZ, 0xc0, !PT ;  /* 0x000000ff090e7812 */ /* 0x000fe400078ec0ff */
[----:B------:R-:W-:Y:S02]  /*1020*/  LOP3.LUT R12, R7, 0xff, RZ, 0xc0, !PT ;  /* 0x000000ff070c7812 */ /* 0x000fe400078ec0ff */
[----:B------:R-:W-:-:S03]  /*1030*/  IADD3 R10, PT, PT, R14, -0x1, RZ ;  /* 0xffffffff0e0a7810 */ /* 0x000fc60007ffe0ff */
[----:B------:R-:W-:Y:S01]  /*1040*/  VIADD R9, R12, 0xffffffff ;  /* 0xffffffff0c097836 */ /* 0x000fe20000000000 */
[----:B------:R-:W-:-:S04]  /*1050*/  ISETP.GT.U32.AND P0, PT, R10, 0xfd, PT ;  /* 0x000000fd0a00780c */ /* 0x000fc80003f04070 */
[----:B------:R-:W-:-:S13]  /*1060*/  ISETP.GT.U32.OR P0, PT, R9, 0xfd, P0 ;  /* 0x000000fd0900780c */ /* 0x000fda0000704470 */
[----:B------:R-:W-:Y:S01]  /*1070*/  @!P0 MOV R7, RZ ;  /* 0x000000ff00078202 */ /* 0x000fe20000000f00 */
[----:B------:R-:W-:Y:S06]  /*1080*/  @!P0 BRA `(.L_x_20) ;  /* 0x00000000005c8947 */ /* 0x000fec0003800000 */
[----:B------:R-:W-:Y:S02]  /*1090*/  FSETP.GTU.FTZ.AND P0, PT, |R0|, +INF , PT ;  /* 0x7f8000000000780b */ /* 0x000fe40003f1c200 */
[----:B------:R-:W-:-:S04]  /*10a0*/  FSETP.GTU.FTZ.AND P1, PT, |R3|, +INF , PT ;  /* 0x7f8000000300780b */ /* 0x000fc80003f3c200 */
[----:B------:R-:W-:-:S13]  /*10b0*/  PLOP3.LUT P0, PT, P0, P1, PT, 0xf8, 0x8f ;  /* 0x00000000008f781c */ /* 0x000fda0000703f70 */
[----:B------:R-:W-:Y:S05]  /*10c0*/  @P0 BRA `(.L_x_21) ;  /* 0x00000004004c0947 */ /* 0x000fea0003800000 */
[----:B------:R-:W-:-:S13]  /*10d0*/  LOP3.LUT P0, RZ, R3, 0x7fffffff, R0, 0xc8, !PT ;  /* 0x7fffffff03ff7812 */ /* 0x000fda000780c800 */
[----:B------:R-:W-:Y:S05]  /*10e0*/  @!P0 BRA `(.L_x_22) ;  /* 0x00000004003c8947 */ /* 0x000fea0003800000 */
[C---:B------:R-:W-:Y:S02]  /*10f0*/  FSETP.NEU.FTZ.AND P0, PT, |R0|.reuse, +INF , PT ;  /* 0x7f8000000000780b */ /* 0x040fe40003f1d200 */
[----:B------:R-:W-:Y:S02]  /*1100*/  FSETP.NEU.FTZ.AND P2, PT, |R3|, +INF , PT ;  /* 0x7f8000000300780b */ /* 0x000fe40003f5d200 */
[----:B------:R-:W-:-:S11]  /*1110*/  FSETP.NEU.FTZ.AND P1, PT, |R0|, +INF , PT ;  /* 0x7f8000000000780b */ /* 0x000fd60003f3d200 */
[----:B------:R-:W-:Y:S05]  /*1120*/  @!P2 BRA !P0, `(.L_x_22) ;  /* 0x00000004002ca947 */ /* 0x000fea0004000000 */
[----:B------:R-:W-:-:S04]  /*1130*/  LOP3.LUT P0, RZ, R0, 0x7fffffff, RZ, 0xc0, !PT ;  /* 0x7fffffff00ff7812 */ /* 0x000fc8000780c0ff */
[----:B------:R-:W-:-:S13]  /*1140*/  PLOP3.LUT P0, PT, P2, P0, PT, 0x2f, 0xf2 ;  /* 0x0000000000f2781c */ /* 0x000fda0001700577 */
[----:B------:R-:W-:Y:S05]  /*1150*/  @P0 BRA `(.L_x_23) ;  /* 0x0000000400180947 */ /* 0x000fea0003800000 */
[----:B------:R-:W-:-:S04]  /*1160*/  LOP3.LUT P0, RZ, R3, 0x7fffffff, RZ, 0xc0, !PT ;  /* 0x7fffffff03ff7812 */ /* 0x000fc8000780c0ff */
[----:B------:R-:W-:-:S13]  /*1170*/  PLOP3.LUT P0, PT, P1, P0, PT, 0x2f, 0xf2 ;  /* 0x0000000000f2781c */ /* 0x000fda0000f00577 */
[----:B------:R-:W-:Y:S05]  /*1180*/  @P0 BRA `(.L_x_24) ;  /* 0x0000000400000947 */ /* 0x000fea0003800000 */
[----:B------:R-:W-:Y:S02]  /*1190*/  ISETP.GE.AND P0, PT, R9, RZ, PT ;  /* 0x000000ff0900720c */ /* 0x000fe40003f06270 */
[----:B------:R-:W-:-:S11]  /*11a0*/  ISETP.GE.AND P1, PT, R10, RZ, PT ;  /* 0x000000ff0a00720c */ /* 0x000fd60003f26270 */
[----:B------:R-:W-:Y:S01]  /*11b0*/  @P0 MOV R7, RZ ;  /* 0x000000ff00070202 */ /* 0x000fe20000000f00 */
[----:B------:R-:W-:Y:S02]  /*11c0*/  @!P0 IMAD.MOV.U32 R7, RZ, RZ, -0x40 ;  /* 0xffffffc0ff078424 */ /* 0x000fe400078e00ff */
[----:B------:R-:W-:Y:S01]  /*11d0*/  @!P0 FFMA R0, R0, 1.84467440737095516160e+19, RZ ;  /* 0x5f80000000008823 */ /* 0x000fe200000000ff */
[----:B------:R-:W-:Y:S02]  /*11e0*/  @!P1 FFMA R3, R3, 1.84467440737095516160e+19, RZ ;  /* 0x5f80000003039823 */ /* 0x000fe400000000ff */
[----:B------:R-:W-:-:S07]  /*11f0*/  @!P1 IADD3 R7, PT, PT, R7, 0x40, RZ ;  /* 0x0000004007079810 */ /* 0x000fce0007ffe0ff */
.L_x_20:
[----:B------:R-:W-:Y:S01]  /*1200*/  LEA R10, R14, 0xc0800000, 0x17 ;  /* 0xc08000000e0a7811 */ /* 0x000fe200078eb8ff */
[----:B------:R-:W-:Y:S03]  /*1210*/  BSSY.RECONVERGENT B3, `(.L_x_25) ;  /* 0x0000036000037945 */ /* 0x000fe60003800200 */
[----:B------:R-:W-:Y:S01]  /*1220*/  IADD3 R10, PT, PT, -R10, R3, RZ ;  /* 0x000000030a0a7210 */ /* 0x000fe20007ffe1ff */
[----:B------:R-:W-:-:S03]  /*1230*/  VIADD R3, R12, 0xffffff81 ;  /* 0xffffff810c037836 */ /* 0x000fc60000000000 */
[----:B------:R0:W1:Y:S01]  /*1240*/  MUFU.RCP R9, R10 ;  /* 0x0000000a00097308 */ /* 0x0000620000001000 */
[----:B------:R-:W-:Y:S01]  /*1250*/  FADD.FTZ R11, -R10, -RZ ;  /* 0x800000ff0a0b7221 */ /* 0x000fe20000010100 */
[C---:B------:R-:W-:Y:S01]  /*1260*/  IMAD R0, R3.reuse, -0x800000, R0 ;  /* 0xff80000003007824 */ /* 0x040fe200078e0200 */
[----:B0-----:R-:W-:-:S04]  /*1270*/  IADD3 R10, PT, PT, R3, 0x7f, -R14 ;  /* 0x0000007f030a7810 */ /* 0x001fc80007ffe80e */
[----:B------:R-:W-:Y:S01]  /*1280*/  IADD3 R10, PT, PT, R10, R7, RZ ;  /* 0x000000070a0a7210 */ /* 0x000fe20007ffe0ff */
[----:B-1----:R-:W-:-:S04]  /*1290*/  FFMA R12, R9, R11, 1 ;  /* 0x3f800000090c7423 */ /* 0x002fc8000000000b */
[----:B------:R-:W-:-:S04]  /*12a0*/  FFMA R16, R9, R12, R9 ;  /* 0x0000000c09107223 */ /* 0x000fc80000000009 */
[----:B------:R-:W-:-:S04]  /*12b0*/  FFMA R9, R0, R16, RZ ;  /* 0x0000001000097223 */ /* 0x000fc800000000ff */
[----:B------:R-:W-:-:S04]  /*12c0*/  FFMA R12, R11, R9, R0 ;  /* 0x000000090b0c7223 */ /* 0x000fc80000000000 */
[----:B------:R-:W-:-:S04]  /*12d0*/  FFMA R9, R16, R12, R9 ;  /* 0x0000000c10097223 */ /* 0x000fc80000000009 */
[----:B------:R-:W-:-:S04]  /*12e0*/  FFMA R12, R11, R9, R0 ;  /* 0x000000090b0c7223 */ /* 0x000fc80000000000 */
[----:B------:R-:W-:-:S05]  /*12f0*/  FFMA R0, R16, R12, R9 ;  /* 0x0000000c10007223 */ /* 0x000fca0000000009 */
[----:B------:R-:W-:-:S04]  /*1300*/  SHF.R.U32.HI R3, RZ, 0x17, R0 ;  /* 0x00000017ff037819 */ /* 0x000fc80000011600 */
[----:B------:R-:W-:-:S04]  /*1310*/  LOP3.LUT R3, R3, 0xff, RZ, 0xc0, !PT ;  /* 0x000000ff03037812 */ /* 0x000fc800078ec0ff */
[----:B------:R-:W-:-:S05]  /*1320*/  IADD3 R11, PT, PT, R3, R10, RZ ;  /* 0x0000000a030b7210 */ /* 0x000fca0007ffe0ff */
[----:B------:R-:W-:-:S05]  /*1330*/  VIADD R3, R11, 0xffffffff ;  /* 0xffffffff0b037836 */ /* 0x000fca0000000000 */
[----:B------:R-:W-:-:S13]  /*1340*/  ISETP.GE.U32.AND P0, PT, R3, 0xfe, PT ;  /* 0x000000fe0300780c */ /* 0x000fda0003f06070 */
[----:B------:R-:W-:Y:S05]  /*1350*/  @!P0 BRA `(.L_x_26) ;  /* 0x0000000000808947 */ /* 0x000fea0003800000 */
[----:B------:R-:W-:-:S13]  /*1360*/  ISETP.GT.AND P0, PT, R11, 0xfe, PT ;  /* 0x000000fe0b00780c */ /* 0x000fda0003f04270 */
[----:B------:R-:W-:Y:S05]  /*1370*/  @P0 BRA `(.L_x_27) ;  /* 0x00000000006c0947 */ /* 0x000fea0003800000 */
[----:B------:R-:W-:-:S13]  /*1380*/  ISETP.GE.AND P0, PT, R11, 0x1, PT ;  /* 0x000000010b00780c */ /* 0x000fda0003f06270 */
[----:B------:R-:W-:Y:S05]  /*1390*/  @P0 BRA `(.L_x_28) ;  /* 0x0000000000740947 */ /* 0x000fea0003800000 */
[----:B------:R-:W-:Y:S02]  /*13a0*/  ISETP.GE.AND P0, PT, R11, -0x18, PT ;  /* 0xffffffe80b00780c */ /* 0x000fe40003f06270 */
[----:B------:R-:W-:-:S11]  /*13b0*/  LOP3.LUT R0, R0, 0x80000000, RZ, 0xc0, !PT ;  /* 0x8000000000007812 */ /* 0x000fd600078ec0ff */
[----:B------:R-:W-:Y:S05]  /*13c0*/  @!P0 BRA `(.L_x_28) ;  /* 0x0000000000688947 */ /* 0x000fea0003800000 */
[CCC-:B------:R-:W-:Y:S01]  /*13d0*/  FFMA.RZ R3, R16.reuse, R12.reuse, R9.reuse ;  /* 0x0000000c10037223 */ /* 0x1c0fe2000000c009 */
[CCC-:B------:R-:W-:Y:S01]  /*13e0*/  FFMA.RM R10, R16.reuse, R12.reuse, R9.reuse ;  /* 0x0000000c100a7223 */ /* 0x1c0fe20000004009 */
[C---:B------:R-:W-:Y:S02]  /*13f0*/  ISETP.NE.AND P2, PT, R11.reuse, RZ, PT ;  /* 0x000000ff0b00720c */ /* 0x040fe40003f45270 */
[----:B------:R-:W-:Y:S02]  /*1400*/  ISETP.NE.AND P1, PT, R11, RZ, PT ;  /* 0x000000ff0b00720c */ /* 0x000fe40003f25270 */
[----:B------:R-:W-:Y:S01]  /*1410*/  LOP3.LUT R7, R3, 0x7fffff, RZ, 0xc0, !PT ;  /* 0x007fffff03077812 */ /* 0x000fe200078ec0ff */
[----:B------:R-:W-:Y:S01]  /*1420*/  FFMA.RP R3, R16, R12, R9 ;  /* 0x0000000c10037223 */ /* 0x000fe20000008009 */
[----:B------:R-:W-:Y:S02]  /*1430*/  IADD3 R12, PT, PT, R11, 0x20, RZ ;  /* 0x000000200b0c7810 */ /* 0x000fe40007ffe0ff */
[----:B------:R-:W-:-:S02]  /*1440*/  LOP3.LUT R7, R7, 0x800000, RZ, 0xfc, !PT ;  /* 0x0080000007077812 */ /* 0x000fc400078efcff */
[----:B------:R-:W-:Y:S02]  /*1450*/  IADD3 R9, PT, PT, -R11, RZ, RZ ;  /* 0x000000ff0b097210 */ /* 0x000fe40007ffe1ff */
[----:B------:R-:W-:Y:S02]  /*1460*/  SHF.L.U32 R12, R7, R12, RZ ;  /* 0x0000000c070c7219 */ /* 0x000fe400000006ff */
[----:B------:R-:W-:Y:S02]  /*1470*/  FSETP.NEU.FTZ.AND P0, PT, R3, R10, PT ;  /* 0x0000000a0300720b */ /* 0x000fe40003f1d000 */
[----:B------:R-:W-:Y:S02]  /*1480*/  SEL R10, R9, RZ, P2 ;  /* 0x000000ff090a7207 */ /* 0x000fe40001000000 */
[----:B------:R-:W-:Y:S02]  /*1490*/  ISETP.NE.AND P1, PT, R12, RZ, P1 ;  /* 0x000000ff0c00720c */ /* 0x000fe40000f25270 */
[----:B------:R-:W-:-:S02]  /*14a0*/  SHF.R.U32.HI R10, RZ, R10, R7 ;  /* 0x0000000aff0a7219 */ /* 0x000fc40000011607 */
[----:B------:R-:W-:Y:S02]  /*14b0*/  PLOP3.LUT P0, PT, P0, P1, PT, 0xf8, 0x8f ;  /* 0x00000000008f781c */ /* 0x000fe40000703f70 */
[----:B------:R-:W-:Y:S02]  /*14c0*/  SHF.R.U32.HI R12, RZ, 0x1, R10 ;  /* 0x00000001ff0c7819 */ /* 0x000fe4000001160a */
[----:B------:R-:W-:-:S04]  /*14d0*/  SEL R3, RZ, 0x1, !P0 ;  /* 0x00000001ff037807 */ /* 0x000fc80004000000 */
[----:B------:R-:W-:-:S04]  /*14e0*/  LOP3.LUT R3, R3, 0x1, R12, 0xf8, !PT ;  /* 0x0000000103037812 */ /* 0x000fc800078ef80c */
[----:B------:R-:W-:-:S05]  /*14f0*/  LOP3.LUT R3, R3, R10, RZ, 0xc0, !PT ;  /* 0x0000000a03037212 */ /* 0x000fca00078ec0ff */
[----:B------:R-:W-:-:S05]  /*1500*/  IMAD.IADD R3, R12, 0x1, R3 ;  /* 0x000000010c037824 */ /* 0x000fca00078e0203 */
[----:B------:R-:W-:Y:S01]  /*1510*/  LOP3.LUT R0, R3, R0, RZ, 0xfc, !PT ;  /* 0x0000000003007212 */ /* 0x000fe200078efcff */
[----:B------:R-:W-:Y:S06]  /*1520*/  BRA `(.L_x_28) ;  /* 0x0000000000107947 */ /* 0x000fec0003800000 */
.L_x_27:
[----:B------:R-:W-:-:S04]  /*1530*/  LOP3.LUT R0, R0, 0x80000000, RZ, 0xc0, !PT ;  /* 0x8000000000007812 */ /* 0x000fc800078ec0ff */
[----:B------:R-:W-:Y:S01]  /*1540*/  LOP3.LUT R0, R0, 0x7f800000, RZ, 0xfc, !PT ;  /* 0x7f80000000007812 */ /* 0x000fe200078efcff */
[----:B------:R-:W-:Y:S06]  /*1550*/  BRA `(.L_x_28) ;  /* 0x0000000000047947 */ /* 0x000fec0003800000 */
.L_x_26:
[----:B------:R-:W-:-:S07]  /*1560*/  LEA R0, R10, R0, 0x17 ;  /* 0x000000000a007211 */ /* 0x000fce00078eb8ff */
.L_x_28:
[----:B------:R-:W-:Y:S05]  /*1570*/  BSYNC.RECONVERGENT B3 ;  /* 0x0000000000037941 */ /* 0x000fea0003800200 */
.L_x_25:
[----:B------:R-:W-:Y:S05]  /*1580*/  BRA `(.L_x_29) ;  /* 0x0000000000207947 */ /* 0x000fea0003800000 */
.L_x_24:
[----:B------:R-:W-:-:S04]  /*1590*/  LOP3.LUT R0, R3, 0x80000000, R0, 0x48, !PT ;  /* 0x8000000003007812 */ /* 0x000fc800078e4800 */
[----:B------:R-:W-:Y:S01]  /*15a0*/  LOP3.LUT R0, R0, 0x7f800000, RZ, 0xfc, !PT ;  /* 0x7f80000000007812 */ /* 0x000fe200078efcff */
[----:B------:R-:W-:Y:S06]  /*15b0*/  BRA `(.L_x_29) ;  /* 0x0000000000147947 */ /* 0x000fec0003800000 */
.L_x_23:
[----:B------:R-:W-:Y:S01]  /*15c0*/  LOP3.LUT R0, R3, 0x80000000, R0, 0x48, !PT ;  /* 0x8000000003007812 */ /* 0x000fe200078e4800 */
[----:B------:R-:W-:Y:S06]  /*15d0*/  BRA `(.L_x_29) ;  /* 0x00000000000c7947 */ /* 0x000fec0003800000 */
.L_x_22:
[----:B------:R-:W0:Y:S01]  /*15e0*/  MUFU.RSQ R0, -QNAN ;  /* 0xffc0000000007908 */ /* 0x000e220000001400 */
[----:B------:R-:W-:Y:S05]  /*15f0*/  BRA `(.L_x_29) ;  /* 0x0000000000047947 */ /* 0x000fea0003800000 */
.L_x_21:
[----:B------:R-:W-:-:S07]  /*1600*/  FADD.FTZ R0, R0, R3 ;  /* 0x0000000300007221 */ /* 0x000fce0000010000 */
.L_x_29:
[----:B------:R-:W-:Y:S05]  /*1610*/  BSYNC.RECONVERGENT B2 ;  /* 0x0000000000027941 */ /* 0x000fea0003800200 */
.L_x_19:
[----:B------:R-:W-:-:S04]  /*1620*/  HFMA2 R9, -RZ, RZ, 0, 0 ;  /* 0x00000000ff097431 */ /* 0x000fc800000001ff */
[----:B0-----:R-:W-:Y:S05]  /*1630*/  RET.REL.NODEC R8 `(_Z16FindNextPositionPKfS0_Pfi) ;  /* 0xffffffe808707950 */ /* 0x001fea0003c3ffff */
.L_x_30:
        /* <DEDUP_REMOVED lines=12> */
.L_x_31:


//--------------------- .nv.shared.reserved.0     --------------------------
	.section	.nv.shared.reserved.0,"aw",@nobits
	.weak		__nv_reservedSMEM_offset_0_alias
	.size		__nv_reservedSMEM_offset_0_alias, 0, 64
	.other		__nv_reservedSMEM_offset_0_alias,@"STO_CUDA_RESERVED_SHARED STV_DEFAULT"
__nv_reservedSMEM_offset_0_alias:
	.zero		0
	.zero		64


//--------------------- .nv.constant0._Z17IdentifyNeighborsPKfPfi --------------------------
	.section	.nv.constant0._Z17IdentifyNeighborsPKfPfi,"a",@progbits
	.sectionflags	@""
	.align	4
.nv.constant0._Z17IdentifyNeighborsPKfPfi:
	.zero		916


//--------------------- .nv.constant0._Z16FindNextPositionPKfS0_Pfi --------------------------
	.section	.nv.constant0._Z16FindNextPositionPKfS0_Pfi,"a",@progbits
	.sectionflags	@""
	.align	4
.nv.constant0._Z16FindNextPositionPKfS0_Pfi:
	.zero		924


//--------------------- SYMBOLS --------------------------

	.type		.nv.reservedSmem.offset0,@object
	.size		.nv.reservedSmem.offset0,0x4
